//
// Generated by NVIDIA NVVM Compiler
//
// Compiler Build ID: CL-36424714
// Cuda compilation tools, release 13.0, V13.0.88
// Based on NVVM 20.0.0
//

.version 9.0
.target sm_100
.address_size 64

	// .globl	compute_sota_features_kernel
.const .align 4 .b8 c_vdw_radii[28] = {154, 153, 217, 63, 102, 102, 198, 63, 92, 143, 194, 63, 102, 102, 230, 63, 154, 153, 153, 63, 102, 102, 230, 63, 154, 153, 217, 63};
.const .align 4 .b8 c_sasa_max[80] = {0, 0, 226, 66, 0, 0, 113, 67, 0, 0, 30, 67, 0, 0, 23, 67, 0, 0, 12, 67, 0, 0, 61, 67, 0, 0, 55, 67, 0, 0, 170, 66, 0, 0, 66, 67, 0, 0, 54, 67, 0, 0, 52, 67, 0, 0, 83, 67, 0, 0, 76, 67, 0, 0, 90, 67, 0, 0, 15, 67, 0, 0, 244, 66, 0, 0, 18, 67, 0, 128, 129, 67, 0, 0, 101, 67, 0, 0, 32, 67};
.const .align 4 .b8 c_conservation_propensity[80] = {102, 102, 230, 62, 51, 51, 51, 63, 205, 204, 12, 63, 102, 102, 38, 63, 205, 204, 76, 63, 0, 0, 0, 63, 102, 102, 38, 63, 0, 0, 64, 63, 51, 51, 51, 63, 205, 204, 204, 62, 51, 51, 179, 62, 205, 204, 12, 63, 102, 102, 230, 62, 0, 0, 0, 63, 51, 51, 51, 63, 102, 102, 230, 62, 0, 0, 0, 63, 0, 0, 64, 63, 154, 153, 25, 63, 205, 204, 204, 62};
.const .align 4 .b8 c_hydrophobicity[80] = {82, 184, 30, 63, 0, 0, 0, 0, 236, 81, 184, 61, 205, 204, 76, 61, 225, 122, 148, 62, 0, 0, 0, 0, 0, 0, 0, 0, 143, 194, 245, 62, 184, 30, 5, 62, 102, 102, 102, 63, 102, 102, 102, 63, 0, 0, 0, 0, 10, 215, 35, 63, 174, 71, 97, 63, 123, 20, 46, 63, 205, 204, 76, 61, 184, 30, 5, 62, 61, 10, 87, 63, 133, 235, 209, 62, 92, 143, 66, 63};

.visible .entry compute_sota_features_kernel(
	.param .u64 .ptr .align 1 compute_sota_features_kernel_param_0,
	.param .u64 .ptr .align 1 compute_sota_features_kernel_param_1,
	.param .u64 .ptr .align 1 compute_sota_features_kernel_param_2,
	.param .u64 .ptr .align 1 compute_sota_features_kernel_param_3,
	.param .u64 .ptr .align 1 compute_sota_features_kernel_param_4,
	.param .u64 .ptr .align 1 compute_sota_features_kernel_param_5,
	.param .u32 compute_sota_features_kernel_param_6,
	.param .u64 .ptr .align 1 compute_sota_features_kernel_param_7
)
{
	.reg .pred 	%p<306>;
	.reg .b32 	%r<568>;
	.reg .b32 	%f<1296>;
	.reg .b64 	%rd<245>;

	ld.param.u64 	%rd45, [compute_sota_features_kernel_param_0];
	ld.param.u64 	%rd46, [compute_sota_features_kernel_param_1];
	ld.param.u64 	%rd47, [compute_sota_features_kernel_param_2];
	ld.param.u64 	%rd43, [compute_sota_features_kernel_param_3];
	ld.param.u64 	%rd48, [compute_sota_features_kernel_param_5];
	ld.param.u32 	%r267, [compute_sota_features_kernel_param_6];
	ld.param.u64 	%rd49, [compute_sota_features_kernel_param_7];
	cvta.to.global.u64 	%rd1, %rd45;
	cvta.to.global.u64 	%rd2, %rd49;
	cvta.to.global.u64 	%rd3, %rd48;
	cvta.to.global.u64 	%rd4, %rd46;
	cvta.to.global.u64 	%rd5, %rd47;
	mov.u32 	%r268, %ctaid.x;
	mov.u32 	%r269, %ntid.x;
	mul.lo.s32 	%r1, %r268, %r269;
	mov.u32 	%r2, %tid.x;
	add.s32 	%r3, %r1, %r2;
	setp.ge.s32 	%p1, %r3, %r267;
	@%p1 bra 	$L__BB0_258;
	mul.wide.s32 	%rd50, %r3, 4;
	add.s64 	%rd51, %rd5, %rd50;
	ld.global.nc.u32 	%r4, [%rd51];
	setp.gt.s32 	%p2, %r4, -1;
	@%p2 bra 	$L__BB0_3;
	mul.lo.s32 	%r446, %r3, 30;
	mul.wide.s32 	%rd229, %r446, 4;
	add.s64 	%rd230, %rd2, %rd229;
	mov.b32 	%r447, 0;
	st.global.u32 	[%rd230], %r447;
	st.global.u32 	[%rd230+4], %r447;
	st.global.u32 	[%rd230+8], %r447;
	st.global.u32 	[%rd230+12], %r447;
	st.global.u32 	[%rd230+16], %r447;
	st.global.u32 	[%rd230+20], %r447;
	st.global.u32 	[%rd230+24], %r447;
	st.global.u32 	[%rd230+28], %r447;
	st.global.u32 	[%rd230+32], %r447;
	st.global.u32 	[%rd230+36], %r447;
	st.global.u32 	[%rd230+40], %r447;
	st.global.u32 	[%rd230+44], %r447;
	st.global.u32 	[%rd230+48], %r447;
	st.global.u32 	[%rd230+52], %r447;
	st.global.u32 	[%rd230+56], %r447;
	st.global.u32 	[%rd230+60], %r447;
	st.global.u32 	[%rd230+64], %r447;
	st.global.u32 	[%rd230+68], %r447;
	st.global.u32 	[%rd230+72], %r447;
	st.global.u32 	[%rd230+76], %r447;
	st.global.u32 	[%rd230+80], %r447;
	st.global.u32 	[%rd230+84], %r447;
	st.global.u32 	[%rd230+88], %r447;
	st.global.u32 	[%rd230+92], %r447;
	st.global.u32 	[%rd230+96], %r447;
	st.global.u32 	[%rd230+100], %r447;
	st.global.u32 	[%rd230+104], %r447;
	st.global.u32 	[%rd230+108], %r447;
	st.global.u32 	[%rd230+112], %r447;
	st.global.u32 	[%rd230+116], %r447;
	bra.uni 	$L__BB0_258;
$L__BB0_3:
	mul.lo.s32 	%r270, %r4, 3;
	mul.wide.u32 	%rd52, %r270, 4;
	add.s64 	%rd53, %rd4, %rd52;
	ld.global.nc.f32 	%f1, [%rd53];
	ld.global.nc.f32 	%f2, [%rd53+4];
	ld.global.nc.f32 	%f3, [%rd53+8];
	cvta.to.global.u64 	%rd54, %rd43;
	add.s64 	%rd56, %rd54, %rd50;
	ld.global.nc.f32 	%f4, [%rd56];
	add.s64 	%rd57, %rd3, %rd50;
	ld.global.nc.f32 	%f5, [%rd57];
	setp.lt.s32 	%p3, %r267, 1;
	mov.f32 	%f1115, 0f00000000;
	mov.f32 	%f1107, %f1115;
	@%p3 bra 	$L__BB0_26;
	mul.lo.s32 	%r5, %r267, %r3;
	add.s32 	%r273, %r267, -1;
	and.b32  	%r6, %r267, 3;
	setp.lt.u32 	%p4, %r273, 3;
	mov.f32 	%f1107, 0f00000000;
	mov.b32 	%r457, 0;
	mov.u32 	%r451, %r457;
	@%p4 bra 	$L__BB0_19;
	and.b32  	%r457, %r267, 2147483644;
	mov.f32 	%f1107, 0f00000000;
	mov.b32 	%r448, 0;
	cvt.s64.s32 	%rd60, %r5;
	mov.u32 	%r451, %r448;
$L__BB0_6:
	setp.eq.s32 	%p5, %r448, %r3;
	@%p5 bra 	$L__BB0_9;
	add.s32 	%r275, %r448, %r5;
	mul.wide.s32 	%rd58, %r275, 4;
	add.s64 	%rd59, %rd1, %rd58;
	ld.global.nc.f32 	%f7, [%rd59];
	setp.geu.f32 	%p6, %f7, 0f41200000;
	@%p6 bra 	$L__BB0_9;
	mul.f32 	%f343, %f7, %f7;
	div.rn.f32 	%f344, %f343, 0fC1900000;
	fma.rn.f32 	%f345, %f344, 0f3BBB989D, 0f3F000000;
	cvt.sat.f32.f32 	%f346, %f345;
	mov.f32 	%f347, 0f4B400001;
	mov.f32 	%f348, 0f437C0000;
	fma.rm.f32 	%f349, %f346, %f348, %f347;
	add.f32 	%f350, %f349, 0fCB40007F;
	neg.f32 	%f351, %f350;
	fma.rn.f32 	%f352, %f344, 0f3FB8AA3B, %f351;
	fma.rn.f32 	%f353, %f344, 0f32A57060, %f352;
	mov.b32 	%r276, %f349;
	shl.b32 	%r277, %r276, 23;
	mov.b32 	%f354, %r277;
	ex2.approx.ftz.f32 	%f355, %f353;
	fma.rn.f32 	%f1107, %f355, %f354, %f1107;
	add.s32 	%r451, %r451, 1;
$L__BB0_9:
	add.s32 	%r278, %r448, 1;
	setp.eq.s32 	%p7, %r278, %r3;
	cvt.s64.s32 	%rd61, %r448;
	add.s64 	%rd62, %rd61, %rd60;
	shl.b64 	%rd63, %rd62, 2;
	add.s64 	%rd6, %rd1, %rd63;
	@%p7 bra 	$L__BB0_12;
	ld.global.nc.f32 	%f10, [%rd6+4];
	setp.geu.f32 	%p8, %f10, 0f41200000;
	@%p8 bra 	$L__BB0_12;
	mul.f32 	%f356, %f10, %f10;
	div.rn.f32 	%f357, %f356, 0fC1900000;
	fma.rn.f32 	%f358, %f357, 0f3BBB989D, 0f3F000000;
	cvt.sat.f32.f32 	%f359, %f358;
	mov.f32 	%f360, 0f4B400001;
	mov.f32 	%f361, 0f437C0000;
	fma.rm.f32 	%f362, %f359, %f361, %f360;
	add.f32 	%f363, %f362, 0fCB40007F;
	neg.f32 	%f364, %f363;
	fma.rn.f32 	%f365, %f357, 0f3FB8AA3B, %f364;
	fma.rn.f32 	%f366, %f357, 0f32A57060, %f365;
	mov.b32 	%r279, %f362;
	shl.b32 	%r280, %r279, 23;
	mov.b32 	%f367, %r280;
	ex2.approx.ftz.f32 	%f368, %f366;
	fma.rn.f32 	%f1107, %f368, %f367, %f1107;
	add.s32 	%r451, %r451, 1;
$L__BB0_12:
	add.s32 	%r281, %r448, 2;
	setp.eq.s32 	%p9, %r281, %r3;
	@%p9 bra 	$L__BB0_15;
	ld.global.nc.f32 	%f13, [%rd6+8];
	setp.geu.f32 	%p10, %f13, 0f41200000;
	@%p10 bra 	$L__BB0_15;
	mul.f32 	%f369, %f13, %f13;
	div.rn.f32 	%f370, %f369, 0fC1900000;
	fma.rn.f32 	%f371, %f370, 0f3BBB989D, 0f3F000000;
	cvt.sat.f32.f32 	%f372, %f371;
	mov.f32 	%f373, 0f4B400001;
	mov.f32 	%f374, 0f437C0000;
	fma.rm.f32 	%f375, %f372, %f374, %f373;
	add.f32 	%f376, %f375, 0fCB40007F;
	neg.f32 	%f377, %f376;
	fma.rn.f32 	%f378, %f370, 0f3FB8AA3B, %f377;
	fma.rn.f32 	%f379, %f370, 0f32A57060, %f378;
	mov.b32 	%r282, %f375;
	shl.b32 	%r283, %r282, 23;
	mov.b32 	%f380, %r283;
	ex2.approx.ftz.f32 	%f381, %f379;
	fma.rn.f32 	%f1107, %f381, %f380, %f1107;
	add.s32 	%r451, %r451, 1;
$L__BB0_15:
	add.s32 	%r284, %r448, 3;
	setp.eq.s32 	%p11, %r284, %r3;
	@%p11 bra 	$L__BB0_18;
	ld.global.nc.f32 	%f16, [%rd6+12];
	setp.geu.f32 	%p12, %f16, 0f41200000;
	@%p12 bra 	$L__BB0_18;
	mul.f32 	%f382, %f16, %f16;
	div.rn.f32 	%f383, %f382, 0fC1900000;
	fma.rn.f32 	%f384, %f383, 0f3BBB989D, 0f3F000000;
	cvt.sat.f32.f32 	%f385, %f384;
	mov.f32 	%f386, 0f4B400001;
	mov.f32 	%f387, 0f437C0000;
	fma.rm.f32 	%f388, %f385, %f387, %f386;
	add.f32 	%f389, %f388, 0fCB40007F;
	neg.f32 	%f390, %f389;
	fma.rn.f32 	%f391, %f383, 0f3FB8AA3B, %f390;
	fma.rn.f32 	%f392, %f383, 0f32A57060, %f391;
	mov.b32 	%r285, %f388;
	shl.b32 	%r286, %r285, 23;
	mov.b32 	%f393, %r286;
	ex2.approx.ftz.f32 	%f394, %f392;
	fma.rn.f32 	%f1107, %f394, %f393, %f1107;
	add.s32 	%r451, %r451, 1;
$L__BB0_18:
	add.s32 	%r448, %r448, 4;
	setp.ne.s32 	%p13, %r448, %r457;
	@%p13 bra 	$L__BB0_6;
$L__BB0_19:
	setp.eq.s32 	%p14, %r6, 0;
	@%p14 bra 	$L__BB0_25;
	mov.b32 	%r459, 0;
$L__BB0_21:
	.pragma "nounroll";
	setp.eq.s32 	%p15, %r457, %r3;
	@%p15 bra 	$L__BB0_24;
	add.s32 	%r288, %r457, %r5;
	mul.wide.s32 	%rd64, %r288, 4;
	add.s64 	%rd65, %rd1, %rd64;
	ld.global.nc.f32 	%f22, [%rd65];
	setp.geu.f32 	%p16, %f22, 0f41200000;
	@%p16 bra 	$L__BB0_24;
	mul.f32 	%f395, %f22, %f22;
	div.rn.f32 	%f396, %f395, 0fC1900000;
	fma.rn.f32 	%f397, %f396, 0f3BBB989D, 0f3F000000;
	cvt.sat.f32.f32 	%f398, %f397;
	mov.f32 	%f399, 0f4B400001;
	mov.f32 	%f400, 0f437C0000;
	fma.rm.f32 	%f401, %f398, %f400, %f399;
	add.f32 	%f402, %f401, 0fCB40007F;
	neg.f32 	%f403, %f402;
	fma.rn.f32 	%f404, %f396, 0f3FB8AA3B, %f403;
	fma.rn.f32 	%f405, %f396, 0f32A57060, %f404;
	mov.b32 	%r289, %f401;
	shl.b32 	%r290, %r289, 23;
	mov.b32 	%f406, %r290;
	ex2.approx.ftz.f32 	%f407, %f405;
	fma.rn.f32 	%f1107, %f407, %f406, %f1107;
	add.s32 	%r451, %r451, 1;
$L__BB0_24:
	add.s32 	%r457, %r457, 1;
	add.s32 	%r459, %r459, 1;
	setp.ne.s32 	%p17, %r459, %r6;
	@%p17 bra 	$L__BB0_21;
$L__BB0_25:
	cvt.rn.f32.s32 	%f1115, %r451;
$L__BB0_26:
	setp.lt.s32 	%p18, %r267, 1;
	setp.gt.f32 	%p19, %f5, 0f3F000000;
	setp.gt.f32 	%p20, %f5, 0f3F333333;
	mul.f32 	%f409, %f1107, 0fBE99999A;
	fma.rn.f32 	%f410, %f409, 0f3BBB989D, 0f3F000000;
	cvt.sat.f32.f32 	%f411, %f410;
	mov.f32 	%f412, 0f4B400001;
	mov.f32 	%f413, 0f437C0000;
	fma.rm.f32 	%f414, %f411, %f413, %f412;
	add.f32 	%f415, %f414, 0fCB40007F;
	neg.f32 	%f416, %f415;
	fma.rn.f32 	%f417, %f409, 0f3FB8AA3B, %f416;
	fma.rn.f32 	%f418, %f409, 0f32A57060, %f417;
	mov.b32 	%r292, %f414;
	shl.b32 	%r293, %r292, 23;
	mov.b32 	%f419, %r293;
	ex2.approx.ftz.f32 	%f420, %f418;
	mul.f32 	%f421, %f420, %f419;
	selp.u64 	%rd66, 1, 0, %p19;
	selp.b64 	%rd67, 4, %rd66, %p20;
	shl.b64 	%rd68, %rd67, 2;
	mov.u64 	%rd69, c_sasa_max;
	add.s64 	%rd70, %rd69, %rd68;
	ld.const.f32 	%f422, [%rd70];
	mul.f32 	%f423, %f422, %f421;
	div.rn.f32 	%f424, %f423, 0f43818000;
	mul.lo.s32 	%r294, %r3, 30;
	mul.wide.s32 	%rd71, %r294, 4;
	add.s64 	%rd7, %rd2, %rd71;
	st.global.f32 	[%rd7], %f424;
	max.f32 	%f425, %f422, 0f3F800000;
	div.rn.f32 	%f426, %f423, %f425;
	st.global.f32 	[%rd7+4], %f426;
	mov.f32 	%f427, 0f3F800000;
	sub.f32 	%f30, %f427, %f426;
	st.global.f32 	[%rd7+8], %f30;
	max.f32 	%f428, %f1115, 0f3F800000;
	div.rn.f32 	%f429, %f1107, %f428;
	st.global.f32 	[%rd7+12], %f429;
	setp.gt.f32 	%p21, %f5, 0f3F266666;
	setp.gt.f32 	%p22, %f421, 0f3F000000;
	setp.gt.f32 	%p23, %f5, 0f3F400000;
	setp.lt.f32 	%p24, %f421, 0f3E99999A;
	selp.f32 	%f430, 0fBE99999A, 0f00000000, %p24;
	selp.f32 	%f431, %f430, 0f00000000, %p23;
	selp.f32 	%f432, 0f3F800000, %f431, %p22;
	selp.f32 	%f31, %f432, %f431, %p21;
	abs.f32 	%f1136, %f31;
	mov.f32 	%f1135, 0f00000000;
	mov.b32 	%r465, 0;
	mov.f32 	%f1137, %f1135;
	mov.f32 	%f1138, %f1135;
	mov.f32 	%f1139, %f1135;
	mov.f32 	%f1140, %f1135;
	@%p18 bra 	$L__BB0_46;
	mul.lo.s32 	%r30, %r267, %r3;
	setp.eq.s32 	%p25, %r267, 1;
	mov.f32 	%f1140, 0f00000000;
	mov.b32 	%r467, 0;
	mov.f32 	%f1139, %f1140;
	mov.f32 	%f1138, %f1140;
	mov.f32 	%f1137, %f1140;
	mov.f32 	%f1135, %f1140;
	mov.u32 	%r465, %r467;
	@%p25 bra 	$L__BB0_40;
	and.b32  	%r467, %r267, 2147483646;
	mov.f32 	%f1140, 0f00000000;
	mov.b32 	%r462, 0;
	cvt.s64.s32 	%rd81, %r30;
	mov.u32 	%r465, %r462;
$L__BB0_29:
	setp.eq.s32 	%p26, %r462, %r3;
	@%p26 bra 	$L__BB0_34;
	add.s32 	%r298, %r462, %r30;
	mul.wide.s32 	%rd72, %r298, 4;
	add.s64 	%rd73, %rd1, %rd72;
	ld.global.nc.f32 	%f39, [%rd73];
	setp.geu.f32 	%p27, %f39, 0f41700000;
	setp.leu.f32 	%p28, %f39, 0f3F000000;
	or.pred  	%p29, %p27, %p28;
	@%p29 bra 	$L__BB0_34;
	ld.param.u64 	%rd231, [compute_sota_features_kernel_param_4];
	cvta.to.global.u64 	%rd74, %rd231;
	mul.wide.u32 	%rd75, %r462, 4;
	add.s64 	%rd76, %rd74, %rd75;
	ld.global.nc.f32 	%f436, [%rd76];
	add.s64 	%rd77, %rd3, %rd75;
	ld.global.nc.f32 	%f437, [%rd77];
	mov.f32 	%f438, 0f3F800000;
	sub.f32 	%f439, %f438, %f436;
	setp.gt.f32 	%p30, %f437, 0f3F266666;
	setp.gt.f32 	%p31, %f439, 0f3F000000;
	setp.gt.f32 	%p32, %f437, 0f3F400000;
	setp.lt.f32 	%p33, %f439, 0f3E99999A;
	selp.f32 	%f441, 0fBE99999A, 0f00000000, %p33;
	selp.f32 	%f442, %f441, 0f00000000, %p32;
	selp.f32 	%f443, 0f3F800000, %f442, %p31;
	selp.f32 	%f40, %f443, %f442, %p30;
	mul.f32 	%f444, %f39, 0fBE000000;
	fma.rn.f32 	%f445, %f444, 0f3BBB989D, 0f3F000000;
	cvt.sat.f32.f32 	%f446, %f445;
	mov.f32 	%f447, 0f4B400001;
	mov.f32 	%f448, 0f437C0000;
	fma.rm.f32 	%f449, %f446, %f448, %f447;
	add.f32 	%f450, %f449, 0fCB40007F;
	neg.f32 	%f451, %f450;
	fma.rn.f32 	%f452, %f444, 0f3FB8AA3B, %f451;
	fma.rn.f32 	%f453, %f444, 0f32A57060, %f452;
	mov.b32 	%r299, %f449;
	shl.b32 	%r300, %r299, 23;
	mov.b32 	%f454, %r300;
	ex2.approx.ftz.f32 	%f455, %f453;
	mul.f32 	%f41, %f455, %f454;
	mul.f32 	%f456, %f40, 0f4084CCCD;
	mul.f32 	%f457, %f41, %f456;
	div.rn.f32 	%f42, %f457, %f39;
	add.s64 	%rd78, %rd5, %rd75;
	ld.global.nc.u32 	%r34, [%rd78];
	setp.lt.s32 	%p34, %r34, 0;
	@%p34 bra 	$L__BB0_33;
	mul.lo.s32 	%r301, %r34, 3;
	mul.wide.u32 	%rd79, %r301, 4;
	add.s64 	%rd80, %rd4, %rd79;
	ld.global.nc.f32 	%f458, [%rd80];
	sub.f32 	%f459, %f458, %f1;
	ld.global.nc.f32 	%f460, [%rd80+4];
	sub.f32 	%f461, %f460, %f2;
	ld.global.nc.f32 	%f462, [%rd80+8];
	sub.f32 	%f463, %f462, %f3;
	rcp.rn.f32 	%f464, %f39;
	add.f32 	%f465, %f464, 0f3E000000;
	mul.f32 	%f466, %f465, %f42;
	div.rn.f32 	%f467, %f466, %f39;
	mul.f32 	%f468, %f467, %f459;
	sub.f32 	%f1139, %f1139, %f468;
	mul.f32 	%f469, %f467, %f461;
	sub.f32 	%f1138, %f1138, %f469;
	mul.f32 	%f470, %f467, %f463;
	sub.f32 	%f1137, %f1137, %f470;
$L__BB0_33:
	abs.f32 	%f471, %f40;
	fma.rn.f32 	%f1136, %f41, %f471, %f1136;
	setp.gt.f32 	%p35, %f471, 0f3DCCCCCD;
	mul.f32 	%f472, %f31, %f40;
	mul.f32 	%f473, %f41, %f472;
	sub.f32 	%f474, %f1135, %f473;
	selp.u32 	%r302, 1, 0, %p35;
	add.s32 	%r465, %r465, %r302;
	selp.f32 	%f1135, %f474, %f1135, %p35;
	add.f32 	%f1140, %f1140, %f42;
$L__BB0_34:
	add.s32 	%r303, %r462, 1;
	setp.eq.s32 	%p36, %r303, %r3;
	@%p36 bra 	$L__BB0_39;
	cvt.s64.s32 	%rd82, %r462;
	add.s64 	%rd83, %rd82, %rd81;
	shl.b64 	%rd84, %rd83, 2;
	add.s64 	%rd85, %rd1, %rd84;
	ld.global.nc.f32 	%f58, [%rd85+4];
	setp.geu.f32 	%p37, %f58, 0f41700000;
	setp.leu.f32 	%p38, %f58, 0f3F000000;
	or.pred  	%p39, %p37, %p38;
	@%p39 bra 	$L__BB0_39;
	ld.param.u64 	%rd232, [compute_sota_features_kernel_param_4];
	cvta.to.global.u64 	%rd86, %rd232;
	mul.wide.u32 	%rd87, %r462, 4;
	add.s64 	%rd88, %rd86, %rd87;
	ld.global.nc.f32 	%f475, [%rd88+4];
	add.s64 	%rd89, %rd3, %rd87;
	ld.global.nc.f32 	%f476, [%rd89+4];
	mov.f32 	%f477, 0f3F800000;
	sub.f32 	%f478, %f477, %f475;
	setp.gt.f32 	%p40, %f476, 0f3F266666;
	setp.gt.f32 	%p41, %f478, 0f3F000000;
	setp.gt.f32 	%p42, %f476, 0f3F400000;
	setp.lt.f32 	%p43, %f478, 0f3E99999A;
	selp.f32 	%f480, 0fBE99999A, 0f00000000, %p43;
	selp.f32 	%f481, %f480, 0f00000000, %p42;
	selp.f32 	%f482, 0f3F800000, %f481, %p41;
	selp.f32 	%f59, %f482, %f481, %p40;
	mul.f32 	%f483, %f58, 0fBE000000;
	fma.rn.f32 	%f484, %f483, 0f3BBB989D, 0f3F000000;
	cvt.sat.f32.f32 	%f485, %f484;
	mov.f32 	%f486, 0f4B400001;
	mov.f32 	%f487, 0f437C0000;
	fma.rm.f32 	%f488, %f485, %f487, %f486;
	add.f32 	%f489, %f488, 0fCB40007F;
	neg.f32 	%f490, %f489;
	fma.rn.f32 	%f491, %f483, 0f3FB8AA3B, %f490;
	fma.rn.f32 	%f492, %f483, 0f32A57060, %f491;
	mov.b32 	%r304, %f488;
	shl.b32 	%r305, %r304, 23;
	mov.b32 	%f493, %r305;
	ex2.approx.ftz.f32 	%f494, %f492;
	mul.f32 	%f60, %f494, %f493;
	mul.f32 	%f495, %f59, 0f4084CCCD;
	mul.f32 	%f496, %f60, %f495;
	div.rn.f32 	%f61, %f496, %f58;
	add.s64 	%rd90, %rd5, %rd87;
	ld.global.nc.u32 	%r37, [%rd90+4];
	setp.lt.s32 	%p44, %r37, 0;
	@%p44 bra 	$L__BB0_38;
	mul.lo.s32 	%r306, %r37, 3;
	mul.wide.u32 	%rd91, %r306, 4;
	add.s64 	%rd92, %rd4, %rd91;
	ld.global.nc.f32 	%f497, [%rd92];
	sub.f32 	%f498, %f497, %f1;
	ld.global.nc.f32 	%f499, [%rd92+4];
	sub.f32 	%f500, %f499, %f2;
	ld.global.nc.f32 	%f501, [%rd92+8];
	sub.f32 	%f502, %f501, %f3;
	rcp.rn.f32 	%f503, %f58;
	add.f32 	%f504, %f503, 0f3E000000;
	mul.f32 	%f505, %f504, %f61;
	div.rn.f32 	%f506, %f505, %f58;
	mul.f32 	%f507, %f506, %f498;
	sub.f32 	%f1139, %f1139, %f507;
	mul.f32 	%f508, %f506, %f500;
	sub.f32 	%f1138, %f1138, %f508;
	mul.f32 	%f509, %f506, %f502;
	sub.f32 	%f1137, %f1137, %f509;
$L__BB0_38:
	abs.f32 	%f510, %f59;
	fma.rn.f32 	%f1136, %f60, %f510, %f1136;
	setp.gt.f32 	%p45, %f510, 0f3DCCCCCD;
	mul.f32 	%f511, %f31, %f59;
	mul.f32 	%f512, %f60, %f511;
	sub.f32 	%f513, %f1135, %f512;
	selp.u32 	%r307, 1, 0, %p45;
	add.s32 	%r465, %r465, %r307;
	selp.f32 	%f1135, %f513, %f1135, %p45;
	add.f32 	%f1140, %f1140, %f61;
$L__BB0_39:
	add.s32 	%r462, %r462, 2;
	setp.ne.s32 	%p46, %r462, %r467;
	@%p46 bra 	$L__BB0_29;
$L__BB0_40:
	and.b32  	%r308, %r267, 1;
	setp.eq.b32 	%p47, %r308, 1;
	not.pred 	%p48, %p47;
	@%p48 bra 	$L__BB0_46;
	setp.eq.s32 	%p49, %r467, %r3;
	@%p49 bra 	$L__BB0_46;
	add.s32 	%r309, %r467, %r30;
	mul.wide.s32 	%rd93, %r309, 4;
	add.s64 	%rd94, %rd1, %rd93;
	ld.global.nc.f32 	%f89, [%rd94];
	setp.geu.f32 	%p50, %f89, 0f41700000;
	setp.leu.f32 	%p51, %f89, 0f3F000000;
	or.pred  	%p52, %p50, %p51;
	@%p52 bra 	$L__BB0_46;
	ld.param.u64 	%rd233, [compute_sota_features_kernel_param_4];
	cvta.to.global.u64 	%rd95, %rd233;
	mul.wide.u32 	%rd96, %r467, 4;
	add.s64 	%rd97, %rd95, %rd96;
	ld.global.nc.f32 	%f514, [%rd97];
	add.s64 	%rd98, %rd3, %rd96;
	ld.global.nc.f32 	%f515, [%rd98];
	mov.f32 	%f516, 0f3F800000;
	sub.f32 	%f517, %f516, %f514;
	setp.gt.f32 	%p53, %f515, 0f3F266666;
	setp.gt.f32 	%p54, %f517, 0f3F000000;
	setp.gt.f32 	%p55, %f515, 0f3F400000;
	setp.lt.f32 	%p56, %f517, 0f3E99999A;
	selp.f32 	%f519, 0fBE99999A, 0f00000000, %p56;
	selp.f32 	%f520, %f519, 0f00000000, %p55;
	selp.f32 	%f521, 0f3F800000, %f520, %p54;
	selp.f32 	%f90, %f521, %f520, %p53;
	mul.f32 	%f522, %f89, 0fBE000000;
	fma.rn.f32 	%f523, %f522, 0f3BBB989D, 0f3F000000;
	cvt.sat.f32.f32 	%f524, %f523;
	mov.f32 	%f525, 0f4B400001;
	mov.f32 	%f526, 0f437C0000;
	fma.rm.f32 	%f527, %f524, %f526, %f525;
	add.f32 	%f528, %f527, 0fCB40007F;
	neg.f32 	%f529, %f528;
	fma.rn.f32 	%f530, %f522, 0f3FB8AA3B, %f529;
	fma.rn.f32 	%f531, %f522, 0f32A57060, %f530;
	mov.b32 	%r310, %f527;
	shl.b32 	%r311, %r310, 23;
	mov.b32 	%f532, %r311;
	ex2.approx.ftz.f32 	%f533, %f531;
	mul.f32 	%f91, %f533, %f532;
	mul.f32 	%f534, %f90, 0f4084CCCD;
	mul.f32 	%f535, %f91, %f534;
	div.rn.f32 	%f92, %f535, %f89;
	add.s64 	%rd99, %rd5, %rd96;
	ld.global.nc.u32 	%r44, [%rd99];
	setp.lt.s32 	%p57, %r44, 0;
	@%p57 bra 	$L__BB0_45;
	mul.lo.s32 	%r312, %r44, 3;
	mul.wide.u32 	%rd100, %r312, 4;
	add.s64 	%rd101, %rd4, %rd100;
	ld.global.nc.f32 	%f536, [%rd101];
	sub.f32 	%f537, %f536, %f1;
	ld.global.nc.f32 	%f538, [%rd101+4];
	sub.f32 	%f539, %f538, %f2;
	ld.global.nc.f32 	%f540, [%rd101+8];
	sub.f32 	%f541, %f540, %f3;
	rcp.rn.f32 	%f542, %f89;
	add.f32 	%f543, %f542, 0f3E000000;
	mul.f32 	%f544, %f543, %f92;
	div.rn.f32 	%f545, %f544, %f89;
	mul.f32 	%f546, %f545, %f537;
	sub.f32 	%f1139, %f1139, %f546;
	mul.f32 	%f547, %f545, %f539;
	sub.f32 	%f1138, %f1138, %f547;
	mul.f32 	%f548, %f545, %f541;
	sub.f32 	%f1137, %f1137, %f548;
$L__BB0_45:
	abs.f32 	%f549, %f90;
	fma.rn.f32 	%f1136, %f91, %f549, %f1136;
	setp.gt.f32 	%p58, %f549, 0f3DCCCCCD;
	mul.f32 	%f550, %f31, %f90;
	mul.f32 	%f551, %f91, %f550;
	sub.f32 	%f552, %f1135, %f551;
	selp.u32 	%r313, 1, 0, %p58;
	add.s32 	%r465, %r465, %r313;
	selp.f32 	%f1135, %f552, %f1135, %p58;
	add.f32 	%f1140, %f1140, %f92;
$L__BB0_46:
	mul.f32 	%f554, %f1139, %f1139;
	fma.rn.f32 	%f555, %f1138, %f1138, %f554;
	fma.rn.f32 	%f556, %f1137, %f1137, %f555;
	sqrt.rn.f32 	%f557, %f556;
	div.rn.f32 	%f558, %f1140, 0f41A00000;
	abs.f32 	%f559, %f558;
	mul.f32 	%f560, %f559, 0f4038AA3B;
	ex2.approx.ftz.f32 	%f561, %f560;
	add.f32 	%f562, %f561, 0f3F800000;
	rcp.approx.ftz.f32 	%f563, %f562;
	fma.rn.f32 	%f564, %f563, 0fC0000000, 0f3F800000;
	setp.ge.f32 	%p59, %f559, 0f41102CB4;
	selp.f32 	%f565, 0f3F800000, %f564, %p59;
	copysign.f32 	%f566, %f558, %f565;
	mul.f32 	%f567, %f558, %f558;
	fma.rn.f32 	%f568, %f567, 0f3C80F082, 0fBD563CAE;
	fma.rn.f32 	%f569, %f568, %f567, 0f3E085941;
	fma.rn.f32 	%f570, %f569, %f567, 0fBEAAA9ED;
	fma.rn.f32 	%f571, %f570, %f567, 0f00000000;
	fma.rn.f32 	%f572, %f571, %f558, %f558;
	setp.ge.f32 	%p60, %f559, 0f3F19999A;
	selp.f32 	%f108, %f566, %f572, %p60;
	st.global.f32 	[%rd7+16], %f108;
	div.rn.f32 	%f573, %f557, 0f40A00000;
	abs.f32 	%f574, %f573;
	mul.f32 	%f575, %f574, 0f4038AA3B;
	ex2.approx.ftz.f32 	%f576, %f575;
	add.f32 	%f577, %f576, 0f3F800000;
	rcp.approx.ftz.f32 	%f578, %f577;
	fma.rn.f32 	%f579, %f578, 0fC0000000, 0f3F800000;
	setp.ge.f32 	%p61, %f574, 0f41102CB4;
	selp.f32 	%f580, 0f3F800000, %f579, %p61;
	copysign.f32 	%f581, %f573, %f580;
	mul.f32 	%f582, %f573, %f573;
	fma.rn.f32 	%f583, %f582, 0f3C80F082, 0fBD563CAE;
	fma.rn.f32 	%f584, %f583, %f582, 0f3E085941;
	fma.rn.f32 	%f585, %f584, %f582, 0fBEAAA9ED;
	fma.rn.f32 	%f586, %f585, %f582, 0f00000000;
	fma.rn.f32 	%f587, %f586, %f573, %f573;
	setp.ge.f32 	%p62, %f574, 0f3F19999A;
	selp.f32 	%f588, %f581, %f587, %p62;
	st.global.f32 	[%rd7+20], %f588;
	div.rn.f32 	%f589, %f1136, 0f40400000;
	abs.f32 	%f590, %f589;
	mul.f32 	%f591, %f590, 0f4038AA3B;
	ex2.approx.ftz.f32 	%f592, %f591;
	add.f32 	%f593, %f592, 0f3F800000;
	rcp.approx.ftz.f32 	%f594, %f593;
	fma.rn.f32 	%f595, %f594, 0fC0000000, 0f3F800000;
	setp.ge.f32 	%p63, %f590, 0f41102CB4;
	selp.f32 	%f596, 0f3F800000, %f595, %p63;
	copysign.f32 	%f597, %f589, %f596;
	mul.f32 	%f598, %f589, %f589;
	fma.rn.f32 	%f599, %f598, 0f3C80F082, 0fBD563CAE;
	fma.rn.f32 	%f600, %f599, %f598, 0f3E085941;
	fma.rn.f32 	%f601, %f600, %f598, 0fBEAAA9ED;
	fma.rn.f32 	%f602, %f601, %f598, 0f00000000;
	fma.rn.f32 	%f603, %f602, %f589, %f589;
	setp.ge.f32 	%p64, %f590, 0f3F19999A;
	selp.f32 	%f604, %f597, %f603, %p64;
	st.global.f32 	[%rd7+24], %f604;
	setp.lt.s32 	%p65, %r465, 1;
	mov.f32 	%f1162, 0f00000000;
	@%p65 bra 	$L__BB0_48;
	cvt.rn.f32.u32 	%f605, %r465;
	div.rn.f32 	%f606, %f1135, %f605;
	abs.f32 	%f607, %f606;
	mul.f32 	%f608, %f607, 0f4038AA3B;
	ex2.approx.ftz.f32 	%f609, %f608;
	add.f32 	%f610, %f609, 0f3F800000;
	rcp.approx.ftz.f32 	%f611, %f610;
	fma.rn.f32 	%f612, %f611, 0fC0000000, 0f3F800000;
	setp.ge.f32 	%p66, %f607, 0f41102CB4;
	selp.f32 	%f613, 0f3F800000, %f612, %p66;
	copysign.f32 	%f614, %f606, %f613;
	mul.f32 	%f615, %f606, %f606;
	fma.rn.f32 	%f616, %f615, 0f3C80F082, 0fBD563CAE;
	fma.rn.f32 	%f617, %f616, %f615, 0f3E085941;
	fma.rn.f32 	%f618, %f617, %f615, 0fBEAAA9ED;
	fma.rn.f32 	%f619, %f618, %f615, 0f00000000;
	fma.rn.f32 	%f620, %f619, %f606, %f606;
	setp.ge.f32 	%p67, %f607, 0f3F19999A;
	selp.f32 	%f1162, %f614, %f620, %p67;
$L__BB0_48:
	st.global.f32 	[%rd7+28], %f1162;
	setp.gt.f32 	%p68, %f5, 0f3F333333;
	setp.gt.f32 	%p69, %f5, 0f3F000000;
	selp.u64 	%rd102, 1, 0, %p69;
	selp.b64 	%rd103, 4, %rd102, %p68;
	shl.b64 	%rd104, %rd103, 2;
	mov.u64 	%rd105, c_conservation_propensity;
	add.s64 	%rd106, %rd105, %rd104;
	ld.const.f32 	%f111, [%rd106];
	add.s32 	%r47, %r3, -4;
	setp.lt.s32 	%p70, %r3, 4;
	setp.ge.s32 	%p71, %r47, %r267;
	mov.b32 	%r471, 0;
	mov.f32 	%f1164, 0f00000000;
	or.pred  	%p72, %p70, %p71;
	@%p72 bra 	$L__BB0_50;
	mul.wide.u32 	%rd107, %r47, 4;
	add.s64 	%rd108, %rd3, %rd107;
	ld.global.nc.f32 	%f622, [%rd108];
	add.f32 	%f1164, %f622, 0f00000000;
	mov.b32 	%r471, 1;
$L__BB0_50:
	add.s32 	%r49, %r3, -3;
	setp.lt.s32 	%p73, %r3, 3;
	setp.ge.s32 	%p74, %r49, %r267;
	or.pred  	%p75, %p73, %p74;
	@%p75 bra 	$L__BB0_52;
	mul.wide.u32 	%rd109, %r49, 4;
	add.s64 	%rd110, %rd3, %rd109;
	ld.global.nc.f32 	%f623, [%rd110];
	add.f32 	%f1164, %f1164, %f623;
	add.s32 	%r471, %r471, 1;
$L__BB0_52:
	add.s32 	%r52, %r3, -2;
	setp.lt.s32 	%p76, %r3, 2;
	setp.ge.s32 	%p77, %r52, %r267;
	or.pred  	%p78, %p76, %p77;
	@%p78 bra 	$L__BB0_54;
	mul.wide.u32 	%rd111, %r52, 4;
	add.s64 	%rd112, %rd3, %rd111;
	ld.global.nc.f32 	%f624, [%rd112];
	add.f32 	%f1164, %f1164, %f624;
	add.s32 	%r471, %r471, 1;
$L__BB0_54:
	setp.lt.s32 	%p79, %r3, 1;
	setp.gt.s32 	%p80, %r3, %r267;
	or.pred  	%p81, %p79, %p80;
	@%p81 bra 	$L__BB0_56;
	add.s32 	%r316, %r3, -1;
	mul.wide.u32 	%rd113, %r316, 4;
	add.s64 	%rd114, %rd3, %rd113;
	ld.global.nc.f32 	%f625, [%rd114];
	add.f32 	%f1164, %f1164, %f625;
	add.s32 	%r471, %r471, 1;
$L__BB0_56:
	add.s32 	%r57, %r3, 1;
	setp.lt.s32 	%p82, %r3, -1;
	setp.ge.s32 	%p83, %r57, %r267;
	or.pred  	%p84, %p82, %p83;
	@%p84 bra 	$L__BB0_58;
	mul.wide.u32 	%rd115, %r57, 4;
	add.s64 	%rd116, %rd3, %rd115;
	ld.global.nc.f32 	%f626, [%rd116];
	add.f32 	%f1164, %f1164, %f626;
	add.s32 	%r471, %r471, 1;
$L__BB0_58:
	add.s32 	%r60, %r3, 2;
	setp.lt.s32 	%p85, %r3, -2;
	setp.ge.s32 	%p86, %r60, %r267;
	or.pred  	%p87, %p85, %p86;
	@%p87 bra 	$L__BB0_60;
	mul.wide.u32 	%rd117, %r60, 4;
	add.s64 	%rd118, %rd3, %rd117;
	ld.global.nc.f32 	%f627, [%rd118];
	add.f32 	%f1164, %f1164, %f627;
	add.s32 	%r471, %r471, 1;
$L__BB0_60:
	add.s32 	%r63, %r3, 3;
	setp.lt.s32 	%p88, %r3, -3;
	setp.ge.s32 	%p89, %r63, %r267;
	or.pred  	%p90, %p88, %p89;
	@%p90 bra 	$L__BB0_62;
	mul.wide.u32 	%rd119, %r63, 4;
	add.s64 	%rd120, %rd3, %rd119;
	ld.global.nc.f32 	%f628, [%rd120];
	add.f32 	%f1164, %f1164, %f628;
	add.s32 	%r471, %r471, 1;
$L__BB0_62:
	add.s32 	%r66, %r3, 4;
	setp.lt.s32 	%p91, %r3, -4;
	setp.ge.s32 	%p92, %r66, %r267;
	or.pred  	%p93, %p91, %p92;
	@%p93 bra 	$L__BB0_64;
	mul.wide.u32 	%rd121, %r66, 4;
	add.s64 	%rd122, %rd3, %rd121;
	ld.global.nc.f32 	%f629, [%rd122];
	add.f32 	%f1164, %f1164, %f629;
	add.s32 	%r471, %r471, 1;
$L__BB0_64:
	setp.eq.s32 	%p94, %r471, 0;
	mov.f32 	%f1171, %f5;
	@%p94 bra 	$L__BB0_66;
	cvt.rn.f32.u32 	%f630, %r471;
	div.rn.f32 	%f1171, %f1164, %f630;
$L__BB0_66:
	setp.lt.s32 	%p95, %r267, 1;
	max.f32 	%f632, %f1171, 0f3DCCCCCD;
	div.rn.f32 	%f633, %f5, %f632;
	st.global.f32 	[%rd7+32], %f111;
	mul.f32 	%f634, %f633, 0f3F000000;
	min.f32 	%f635, %f634, 0f3F800000;
	st.global.f32 	[%rd7+36], %f635;
	mul.f32 	%f636, %f5, %f421;
	st.global.f32 	[%rd7+40], %f636;
	add.f32 	%f637, %f421, 0fBF000000;
	abs.f32 	%f638, %f637;
	add.f32 	%f639, %f638, %f638;
	mov.f32 	%f640, 0f3F800000;
	sub.f32 	%f641, %f640, %f639;
	mul.f32 	%f642, %f5, %f641;
	st.global.f32 	[%rd7+44], %f642;
	mov.f32 	%f1179, 0f00000000;
	mov.b32 	%r489, 0;
	@%p95 bra 	$L__BB0_88;
	mul.lo.s32 	%r69, %r267, %r3;
	add.s32 	%r320, %r267, -1;
	and.b32  	%r70, %r267, 3;
	setp.lt.u32 	%p96, %r320, 3;
	mov.f32 	%f1179, 0f00000000;
	mov.b32 	%r479, 0;
	mov.u32 	%r489, %r479;
	@%p96 bra 	$L__BB0_82;
	and.b32  	%r479, %r267, 2147483644;
	mov.f32 	%f1179, 0f00000000;
	mov.b32 	%r486, 0;
	cvt.s64.s32 	%rd125, %r69;
	mov.u32 	%r489, %r486;
$L__BB0_69:
	setp.eq.s32 	%p97, %r486, %r3;
	@%p97 bra 	$L__BB0_72;
	add.s32 	%r322, %r486, %r69;
	mul.wide.s32 	%rd123, %r322, 4;
	add.s64 	%rd124, %rd1, %rd123;
	ld.global.nc.f32 	%f138, [%rd124];
	setp.geu.f32 	%p98, %f138, 0f41000000;
	@%p98 bra 	$L__BB0_72;
	add.s32 	%r489, %r489, 1;
	max.f32 	%f646, %f138, 0f3DCCCCCD;
	rcp.rn.f32 	%f647, %f646;
	add.f32 	%f1179, %f1179, %f647;
$L__BB0_72:
	add.s32 	%r323, %r486, 1;
	setp.eq.s32 	%p99, %r323, %r3;
	cvt.s64.s32 	%rd126, %r486;
	add.s64 	%rd127, %rd126, %rd125;
	shl.b64 	%rd128, %rd127, 2;
	add.s64 	%rd8, %rd1, %rd128;
	@%p99 bra 	$L__BB0_75;
	ld.global.nc.f32 	%f141, [%rd8+4];
	setp.geu.f32 	%p100, %f141, 0f41000000;
	@%p100 bra 	$L__BB0_75;
	add.s32 	%r489, %r489, 1;
	max.f32 	%f648, %f141, 0f3DCCCCCD;
	rcp.rn.f32 	%f649, %f648;
	add.f32 	%f1179, %f1179, %f649;
$L__BB0_75:
	add.s32 	%r324, %r486, 2;
	setp.eq.s32 	%p101, %r324, %r3;
	@%p101 bra 	$L__BB0_78;
	ld.global.nc.f32 	%f144, [%rd8+8];
	setp.geu.f32 	%p102, %f144, 0f41000000;
	@%p102 bra 	$L__BB0_78;
	add.s32 	%r489, %r489, 1;
	max.f32 	%f650, %f144, 0f3DCCCCCD;
	rcp.rn.f32 	%f651, %f650;
	add.f32 	%f1179, %f1179, %f651;
$L__BB0_78:
	add.s32 	%r325, %r486, 3;
	setp.eq.s32 	%p103, %r325, %r3;
	@%p103 bra 	$L__BB0_81;
	ld.global.nc.f32 	%f147, [%rd8+12];
	setp.geu.f32 	%p104, %f147, 0f41000000;
	@%p104 bra 	$L__BB0_81;
	add.s32 	%r489, %r489, 1;
	max.f32 	%f652, %f147, 0f3DCCCCCD;
	rcp.rn.f32 	%f653, %f652;
	add.f32 	%f1179, %f1179, %f653;
$L__BB0_81:
	add.s32 	%r486, %r486, 4;
	setp.eq.s32 	%p105, %r486, %r479;
	@%p105 bra 	$L__BB0_82;
	bra.uni 	$L__BB0_69;
$L__BB0_82:
	setp.eq.s32 	%p106, %r70, 0;
	@%p106 bra 	$L__BB0_88;
	mov.b32 	%r483, 0;
$L__BB0_84:
	.pragma "nounroll";
	setp.eq.s32 	%p107, %r479, %r3;
	@%p107 bra 	$L__BB0_87;
	add.s32 	%r327, %r479, %r69;
	mul.wide.s32 	%rd129, %r327, 4;
	add.s64 	%rd130, %rd1, %rd129;
	ld.global.nc.f32 	%f133, [%rd130];
	setp.geu.f32 	%p108, %f133, 0f41000000;
	@%p108 bra 	$L__BB0_87;
	add.s32 	%r489, %r489, 1;
	max.f32 	%f654, %f133, 0f3DCCCCCD;
	rcp.rn.f32 	%f655, %f654;
	add.f32 	%f1179, %f1179, %f655;
$L__BB0_87:
	add.s32 	%r479, %r479, 1;
	add.s32 	%r483, %r483, 1;
	setp.ne.s32 	%p109, %r483, %r70;
	@%p109 bra 	$L__BB0_84;
$L__BB0_88:
	setp.lt.s32 	%p110, %r267, 1;
	mov.f32 	%f1182, 0f00000000;
	@%p110 bra 	$L__BB0_167;
	and.b32  	%r83, %r267, 15;
	and.b32  	%r84, %r267, 7;
	and.b32  	%r85, %r267, 3;
	mov.f32 	%f1182, 0f00000000;
	mov.b32 	%r492, 0;
$L__BB0_90:
	setp.eq.s32 	%p111, %r492, %r3;
	@%p111 bra 	$L__BB0_166;
	mad.lo.s32 	%r329, %r267, %r3, %r492;
	mul.wide.s32 	%rd131, %r329, 4;
	add.s64 	%rd132, %rd1, %rd131;
	ld.global.nc.f32 	%f658, [%rd132];
	setp.geu.f32 	%p112, %f658, 0f41000000;
	@%p112 bra 	$L__BB0_166;
	add.s32 	%r332, %r267, -1;
	setp.lt.u32 	%p113, %r332, 15;
	mul.lo.s32 	%r98, %r492, %r267;
	mov.b32 	%r525, 0;
	mov.u32 	%r497, %r525;
	@%p113 bra 	$L__BB0_127;
	neg.s32 	%r493, %r492;
	mul.wide.u32 	%rd133, %r98, 4;
	add.s64 	%rd134, %rd1, %rd133;
	add.s64 	%rd236, %rd134, 32;
	mov.b32 	%r495, 0;
	mov.u32 	%r494, %r98;
	mov.u32 	%r497, %r495;
$L__BB0_94:
	.pragma "nounroll";
	setp.eq.s32 	%p114, %r493, 0;
	@%p114 bra 	$L__BB0_96;
	mul.wide.u32 	%rd135, %r494, 4;
	add.s64 	%rd136, %rd1, %rd135;
	ld.global.nc.f32 	%f659, [%rd136];
	setp.lt.f32 	%p115, %f659, 0f41000000;
	selp.u32 	%r334, 1, 0, %p115;
	add.s32 	%r497, %r497, %r334;
$L__BB0_96:
	add.s32 	%r335, %r495, 1;
	setp.eq.s32 	%p116, %r335, %r492;
	@%p116 bra 	$L__BB0_98;
	ld.global.nc.f32 	%f660, [%rd236+-28];
	setp.lt.f32 	%p117, %f660, 0f41000000;
	selp.u32 	%r336, 1, 0, %p117;
	add.s32 	%r497, %r497, %r336;
$L__BB0_98:
	add.s32 	%r337, %r495, 2;
	setp.eq.s32 	%p118, %r337, %r492;
	@%p118 bra 	$L__BB0_100;
	ld.global.nc.f32 	%f661, [%rd236+-24];
	setp.lt.f32 	%p119, %f661, 0f41000000;
	selp.u32 	%r338, 1, 0, %p119;
	add.s32 	%r497, %r497, %r338;
$L__BB0_100:
	add.s32 	%r339, %r495, 3;
	setp.eq.s32 	%p120, %r339, %r492;
	@%p120 bra 	$L__BB0_102;
	ld.global.nc.f32 	%f662, [%rd236+-20];
	setp.lt.f32 	%p121, %f662, 0f41000000;
	selp.u32 	%r340, 1, 0, %p121;
	add.s32 	%r497, %r497, %r340;
$L__BB0_102:
	add.s32 	%r341, %r495, 4;
	setp.eq.s32 	%p122, %r341, %r492;
	@%p122 bra 	$L__BB0_104;
	ld.global.nc.f32 	%f663, [%rd236+-16];
	setp.lt.f32 	%p123, %f663, 0f41000000;
	selp.u32 	%r342, 1, 0, %p123;
	add.s32 	%r497, %r497, %r342;
$L__BB0_104:
	add.s32 	%r343, %r495, 5;
	setp.eq.s32 	%p124, %r343, %r492;
	@%p124 bra 	$L__BB0_106;
	ld.global.nc.f32 	%f664, [%rd236+-12];
	setp.lt.f32 	%p125, %f664, 0f41000000;
	selp.u32 	%r344, 1, 0, %p125;
	add.s32 	%r497, %r497, %r344;
$L__BB0_106:
	add.s32 	%r345, %r495, 6;
	setp.eq.s32 	%p126, %r345, %r492;
	@%p126 bra 	$L__BB0_108;
	ld.global.nc.f32 	%f665, [%rd236+-8];
	setp.lt.f32 	%p127, %f665, 0f41000000;
	selp.u32 	%r346, 1, 0, %p127;
	add.s32 	%r497, %r497, %r346;
$L__BB0_108:
	add.s32 	%r347, %r495, 7;
	setp.eq.s32 	%p128, %r347, %r492;
	@%p128 bra 	$L__BB0_110;
	ld.global.nc.f32 	%f666, [%rd236+-4];
	setp.lt.f32 	%p129, %f666, 0f41000000;
	selp.u32 	%r348, 1, 0, %p129;
	add.s32 	%r497, %r497, %r348;
$L__BB0_110:
	add.s32 	%r349, %r495, 8;
	setp.eq.s32 	%p130, %r349, %r492;
	@%p130 bra 	$L__BB0_112;
	ld.global.nc.f32 	%f667, [%rd236];
	setp.lt.f32 	%p131, %f667, 0f41000000;
	selp.u32 	%r350, 1, 0, %p131;
	add.s32 	%r497, %r497, %r350;
$L__BB0_112:
	add.s32 	%r351, %r495, 9;
	setp.eq.s32 	%p132, %r351, %r492;
	@%p132 bra 	$L__BB0_114;
	ld.global.nc.f32 	%f668, [%rd236+4];
	setp.lt.f32 	%p133, %f668, 0f41000000;
	selp.u32 	%r352, 1, 0, %p133;
	add.s32 	%r497, %r497, %r352;
$L__BB0_114:
	add.s32 	%r353, %r495, 10;
	setp.eq.s32 	%p134, %r353, %r492;
	@%p134 bra 	$L__BB0_116;
	ld.global.nc.f32 	%f669, [%rd236+8];
	setp.lt.f32 	%p135, %f669, 0f41000000;
	selp.u32 	%r354, 1, 0, %p135;
	add.s32 	%r497, %r497, %r354;
$L__BB0_116:
	add.s32 	%r355, %r495, 11;
	setp.eq.s32 	%p136, %r355, %r492;
	@%p136 bra 	$L__BB0_118;
	ld.global.nc.f32 	%f670, [%rd236+12];
	setp.lt.f32 	%p137, %f670, 0f41000000;
	selp.u32 	%r356, 1, 0, %p137;
	add.s32 	%r497, %r497, %r356;
$L__BB0_118:
	add.s32 	%r357, %r495, 12;
	setp.eq.s32 	%p138, %r357, %r492;
	@%p138 bra 	$L__BB0_120;
	ld.global.nc.f32 	%f671, [%rd236+16];
	setp.lt.f32 	%p139, %f671, 0f41000000;
	selp.u32 	%r358, 1, 0, %p139;
	add.s32 	%r497, %r497, %r358;
$L__BB0_120:
	add.s32 	%r359, %r495, 13;
	setp.eq.s32 	%p140, %r359, %r492;
	@%p140 bra 	$L__BB0_122;
	ld.global.nc.f32 	%f672, [%rd236+20];
	setp.lt.f32 	%p141, %f672, 0f41000000;
	selp.u32 	%r360, 1, 0, %p141;
	add.s32 	%r497, %r497, %r360;
$L__BB0_122:
	add.s32 	%r361, %r495, 14;
	setp.eq.s32 	%p142, %r361, %r492;
	@%p142 bra 	$L__BB0_124;
	ld.global.nc.f32 	%f673, [%rd236+24];
	setp.lt.f32 	%p143, %f673, 0f41000000;
	selp.u32 	%r362, 1, 0, %p143;
	add.s32 	%r497, %r497, %r362;
$L__BB0_124:
	add.s32 	%r363, %r495, 15;
	setp.eq.s32 	%p144, %r363, %r492;
	@%p144 bra 	$L__BB0_126;
	ld.global.nc.f32 	%f674, [%rd236+28];
	setp.lt.f32 	%p145, %f674, 0f41000000;
	selp.u32 	%r364, 1, 0, %p145;
	add.s32 	%r497, %r497, %r364;
$L__BB0_126:
	add.s32 	%r495, %r495, 16;
	add.s32 	%r494, %r494, 16;
	add.s32 	%r493, %r493, 16;
	add.s64 	%rd236, %rd236, 64;
	and.b32  	%r525, %r267, 2147483632;
	setp.ne.s32 	%p146, %r495, %r525;
	@%p146 bra 	$L__BB0_94;
$L__BB0_127:
	setp.eq.s32 	%p147, %r83, 0;
	@%p147 bra 	$L__BB0_165;
	add.s32 	%r366, %r83, -1;
	setp.lt.u32 	%p148, %r366, 7;
	@%p148 bra 	$L__BB0_146;
	setp.eq.s32 	%p149, %r525, %r492;
	@%p149 bra 	$L__BB0_131;
	add.s32 	%r367, %r525, %r98;
	mul.wide.u32 	%rd137, %r367, 4;
	add.s64 	%rd138, %rd1, %rd137;
	ld.global.nc.f32 	%f675, [%rd138];
	setp.lt.f32 	%p150, %f675, 0f41000000;
	selp.u32 	%r368, 1, 0, %p150;
	add.s32 	%r497, %r497, %r368;
$L__BB0_131:
	add.s32 	%r369, %r525, 1;
	setp.eq.s32 	%p151, %r369, %r492;
	cvt.u64.u32 	%rd139, %r98;
	cvt.u64.u32 	%rd140, %r525;
	add.s64 	%rd141, %rd140, %rd139;
	shl.b64 	%rd142, %rd141, 2;
	add.s64 	%rd12, %rd1, %rd142;
	@%p151 bra 	$L__BB0_133;
	ld.global.nc.f32 	%f676, [%rd12+4];
	setp.lt.f32 	%p152, %f676, 0f41000000;
	selp.u32 	%r370, 1, 0, %p152;
	add.s32 	%r497, %r497, %r370;
$L__BB0_133:
	add.s32 	%r371, %r525, 2;
	setp.eq.s32 	%p153, %r371, %r492;
	@%p153 bra 	$L__BB0_135;
	ld.global.nc.f32 	%f677, [%rd12+8];
	setp.lt.f32 	%p154, %f677, 0f41000000;
	selp.u32 	%r372, 1, 0, %p154;
	add.s32 	%r497, %r497, %r372;
$L__BB0_135:
	add.s32 	%r373, %r525, 3;
	setp.eq.s32 	%p155, %r373, %r492;
	@%p155 bra 	$L__BB0_137;
	ld.global.nc.f32 	%f678, [%rd12+12];
	setp.lt.f32 	%p156, %f678, 0f41000000;
	selp.u32 	%r374, 1, 0, %p156;
	add.s32 	%r497, %r497, %r374;
$L__BB0_137:
	add.s32 	%r375, %r525, 4;
	setp.eq.s32 	%p157, %r375, %r492;
	@%p157 bra 	$L__BB0_139;
	ld.global.nc.f32 	%f679, [%rd12+16];
	setp.lt.f32 	%p158, %f679, 0f41000000;
	selp.u32 	%r376, 1, 0, %p158;
	add.s32 	%r497, %r497, %r376;
$L__BB0_139:
	add.s32 	%r377, %r525, 5;
	setp.eq.s32 	%p159, %r377, %r492;
	@%p159 bra 	$L__BB0_141;
	ld.global.nc.f32 	%f680, [%rd12+20];
	setp.lt.f32 	%p160, %f680, 0f41000000;
	selp.u32 	%r378, 1, 0, %p160;
	add.s32 	%r497, %r497, %r378;
$L__BB0_141:
	add.s32 	%r379, %r525, 6;
	setp.eq.s32 	%p161, %r379, %r492;
	@%p161 bra 	$L__BB0_143;
	ld.global.nc.f32 	%f681, [%rd12+24];
	setp.lt.f32 	%p162, %f681, 0f41000000;
	selp.u32 	%r380, 1, 0, %p162;
	add.s32 	%r497, %r497, %r380;
$L__BB0_143:
	add.s32 	%r381, %r525, 7;
	setp.eq.s32 	%p163, %r381, %r492;
	@%p163 bra 	$L__BB0_145;
	ld.global.nc.f32 	%f682, [%rd12+28];
	setp.lt.f32 	%p164, %f682, 0f41000000;
	selp.u32 	%r382, 1, 0, %p164;
	add.s32 	%r497, %r497, %r382;
$L__BB0_145:
	add.s32 	%r525, %r525, 8;
$L__BB0_146:
	setp.eq.s32 	%p165, %r84, 0;
	@%p165 bra 	$L__BB0_165;
	add.s32 	%r384, %r84, -1;
	setp.lt.u32 	%p166, %r384, 3;
	@%p166 bra 	$L__BB0_157;
	setp.eq.s32 	%p167, %r525, %r492;
	@%p167 bra 	$L__BB0_150;
	add.s32 	%r385, %r525, %r98;
	mul.wide.u32 	%rd143, %r385, 4;
	add.s64 	%rd144, %rd1, %rd143;
	ld.global.nc.f32 	%f683, [%rd144];
	setp.lt.f32 	%p168, %f683, 0f41000000;
	selp.u32 	%r386, 1, 0, %p168;
	add.s32 	%r497, %r497, %r386;
$L__BB0_150:
	add.s32 	%r387, %r525, 1;
	setp.eq.s32 	%p169, %r387, %r492;
	cvt.u64.u32 	%rd145, %r98;
	cvt.u64.u32 	%rd146, %r525;
	add.s64 	%rd147, %rd146, %rd145;
	shl.b64 	%rd148, %rd147, 2;
	add.s64 	%rd13, %rd1, %rd148;
	@%p169 bra 	$L__BB0_152;
	ld.global.nc.f32 	%f684, [%rd13+4];
	setp.lt.f32 	%p170, %f684, 0f41000000;
	selp.u32 	%r388, 1, 0, %p170;
	add.s32 	%r497, %r497, %r388;
$L__BB0_152:
	add.s32 	%r389, %r525, 2;
	setp.eq.s32 	%p171, %r389, %r492;
	@%p171 bra 	$L__BB0_154;
	ld.global.nc.f32 	%f685, [%rd13+8];
	setp.lt.f32 	%p172, %f685, 0f41000000;
	selp.u32 	%r390, 1, 0, %p172;
	add.s32 	%r497, %r497, %r390;
$L__BB0_154:
	add.s32 	%r391, %r525, 3;
	setp.eq.s32 	%p173, %r391, %r492;
	@%p173 bra 	$L__BB0_156;
	ld.global.nc.f32 	%f686, [%rd13+12];
	setp.lt.f32 	%p174, %f686, 0f41000000;
	selp.u32 	%r392, 1, 0, %p174;
	add.s32 	%r497, %r497, %r392;
$L__BB0_156:
	add.s32 	%r525, %r525, 4;
$L__BB0_157:
	setp.eq.s32 	%p175, %r85, 0;
	@%p175 bra 	$L__BB0_165;
	setp.eq.s32 	%p176, %r525, %r492;
	@%p176 bra 	$L__BB0_160;
	add.s32 	%r393, %r525, %r98;
	mul.wide.u32 	%rd149, %r393, 4;
	add.s64 	%rd150, %rd1, %rd149;
	ld.global.nc.f32 	%f687, [%rd150];
	setp.lt.f32 	%p177, %f687, 0f41000000;
	selp.u32 	%r394, 1, 0, %p177;
	add.s32 	%r497, %r497, %r394;
$L__BB0_160:
	setp.eq.s32 	%p178, %r85, 1;
	@%p178 bra 	$L__BB0_165;
	add.s32 	%r395, %r525, 1;
	setp.eq.s32 	%p179, %r395, %r492;
	cvt.u64.u32 	%rd151, %r98;
	cvt.u64.u32 	%rd152, %r525;
	add.s64 	%rd153, %rd152, %rd151;
	shl.b64 	%rd154, %rd153, 2;
	add.s64 	%rd14, %rd1, %rd154;
	@%p179 bra 	$L__BB0_163;
	ld.global.nc.f32 	%f688, [%rd14+4];
	setp.lt.f32 	%p180, %f688, 0f41000000;
	selp.u32 	%r396, 1, 0, %p180;
	add.s32 	%r497, %r497, %r396;
$L__BB0_163:
	setp.eq.s32 	%p181, %r85, 2;
	add.s32 	%r397, %r525, 2;
	setp.eq.s32 	%p182, %r397, %r492;
	or.pred  	%p183, %p181, %p182;
	@%p183 bra 	$L__BB0_165;
	ld.global.nc.f32 	%f689, [%rd14+8];
	setp.lt.f32 	%p184, %f689, 0f41000000;
	selp.u32 	%r398, 1, 0, %p184;
	add.s32 	%r497, %r497, %r398;
$L__BB0_165:
	cvt.rn.f32.s32 	%f690, %r497;
	add.f32 	%f1182, %f1182, %f690;
$L__BB0_166:
	add.s32 	%r492, %r492, 1;
	setp.ne.s32 	%p185, %r492, %r267;
	@%p185 bra 	$L__BB0_90;
$L__BB0_167:
	cvt.rn.f32.s32 	%f692, %r489;
	add.s32 	%r182, %r267, -1;
	cvt.rn.f32.s32 	%f693, %r182;
	max.f32 	%f694, %f693, 0f3F800000;
	div.rn.f32 	%f154, %f692, %f694;
	cvt.rn.f32.s32 	%f695, %r3;
	cvt.rn.f32.s32 	%f696, %r267;
	max.f32 	%f697, %f696, 0f3F800000;
	div.rn.f32 	%f698, %f695, %f697;
	add.f32 	%f699, %f698, 0fBF000000;
	abs.f32 	%f700, %f699;
	add.f32 	%f701, %f700, %f700;
	mov.f32 	%f702, 0f3F800000;
	sub.f32 	%f703, %f702, %f701;
	mul.f32 	%f155, %f703, %f154;
	st.global.f32 	[%rd7+48], %f154;
	st.global.f32 	[%rd7+52], %f155;
	div.rn.f32 	%f704, %f1179, 0f40A00000;
	abs.f32 	%f705, %f704;
	mul.f32 	%f706, %f705, 0f4038AA3B;
	ex2.approx.ftz.f32 	%f707, %f706;
	add.f32 	%f708, %f707, 0f3F800000;
	rcp.approx.ftz.f32 	%f709, %f708;
	fma.rn.f32 	%f710, %f709, 0fC0000000, 0f3F800000;
	setp.ge.f32 	%p186, %f705, 0f41102CB4;
	selp.f32 	%f711, 0f3F800000, %f710, %p186;
	copysign.f32 	%f712, %f704, %f711;
	mul.f32 	%f713, %f704, %f704;
	fma.rn.f32 	%f714, %f713, 0f3C80F082, 0fBD563CAE;
	fma.rn.f32 	%f715, %f714, %f713, 0f3E085941;
	fma.rn.f32 	%f716, %f715, %f713, 0fBEAAA9ED;
	fma.rn.f32 	%f717, %f716, %f713, 0f00000000;
	fma.rn.f32 	%f718, %f717, %f704, %f704;
	setp.ge.f32 	%p187, %f705, 0f3F19999A;
	selp.f32 	%f719, %f712, %f718, %p187;
	st.global.f32 	[%rd7+56], %f719;
	setp.lt.s32 	%p188, %r489, 1;
	mov.f32 	%f1185, 0f00000000;
	@%p188 bra 	$L__BB0_169;
	cvt.rn.f32.u32 	%f720, %r489;
	mul.f32 	%f721, %f720, 0f41200000;
	div.rn.f32 	%f722, %f1182, %f721;
	abs.f32 	%f723, %f722;
	mul.f32 	%f724, %f723, 0f4038AA3B;
	ex2.approx.ftz.f32 	%f725, %f724;
	add.f32 	%f726, %f725, 0f3F800000;
	rcp.approx.ftz.f32 	%f727, %f726;
	fma.rn.f32 	%f728, %f727, 0fC0000000, 0f3F800000;
	setp.ge.f32 	%p189, %f723, 0f41102CB4;
	selp.f32 	%f729, 0f3F800000, %f728, %p189;
	copysign.f32 	%f730, %f722, %f729;
	mul.f32 	%f731, %f722, %f722;
	fma.rn.f32 	%f732, %f731, 0f3C80F082, 0fBD563CAE;
	fma.rn.f32 	%f733, %f732, %f731, 0f3E085941;
	fma.rn.f32 	%f734, %f733, %f731, 0fBEAAA9ED;
	fma.rn.f32 	%f735, %f734, %f731, 0f00000000;
	fma.rn.f32 	%f736, %f735, %f722, %f722;
	setp.ge.f32 	%p190, %f723, 0f3F19999A;
	selp.f32 	%f1185, %f730, %f736, %p190;
$L__BB0_169:
	setp.lt.s32 	%p191, %r267, 1;
	st.global.f32 	[%rd7+60], %f1185;
	mov.b32 	%r542, 0;
	mov.f32 	%f1192, 0f00000000;
	mov.f32 	%f1193, %f1192;
	mov.f32 	%f1194, %f1192;
	@%p191 bra 	$L__BB0_196;
	mul.lo.s32 	%r183, %r267, %r3;
	setp.lt.u32 	%p192, %r182, 3;
	mov.f32 	%f1194, 0f00000000;
	mov.b32 	%r546, 0;
	mov.u32 	%r542, %r546;
	mov.f32 	%f1193, %f1194;
	mov.f32 	%f1192, %f1194;
	@%p192 bra 	$L__BB0_189;
	neg.s32 	%r538, %r3;
	add.s64 	%rd237, %rd5, 8;
	mov.f32 	%f1194, 0f00000000;
	mov.b32 	%r539, 0;
	cvt.s64.s32 	%rd159, %r183;
	mov.u32 	%r537, %r183;
	mov.u32 	%r542, %r539;
$L__BB0_172:
	setp.eq.s32 	%p193, %r538, 0;
	@%p193 bra 	$L__BB0_176;
	mul.wide.s32 	%rd155, %r537, 4;
	add.s64 	%rd156, %rd1, %rd155;
	ld.global.nc.f32 	%f741, [%rd156];
	setp.geu.f32 	%p194, %f741, 0f41200000;
	@%p194 bra 	$L__BB0_176;
	ld.global.nc.u32 	%r189, [%rd237+-8];
	setp.lt.s32 	%p195, %r189, 0;
	@%p195 bra 	$L__BB0_176;
	mul.lo.s32 	%r403, %r189, 3;
	mul.wide.u32 	%rd157, %r403, 4;
	add.s64 	%rd158, %rd4, %rd157;
	ld.global.nc.f32 	%f742, [%rd158];
	add.f32 	%f1194, %f1194, %f742;
	ld.global.nc.f32 	%f743, [%rd158+4];
	add.f32 	%f1193, %f1193, %f743;
	ld.global.nc.f32 	%f744, [%rd158+8];
	add.f32 	%f1192, %f1192, %f744;
	add.s32 	%r542, %r542, 1;
$L__BB0_176:
	add.s32 	%r404, %r539, 1;
	setp.eq.s32 	%p196, %r404, %r3;
	cvt.s64.s32 	%rd160, %r539;
	add.s64 	%rd161, %rd160, %rd159;
	shl.b64 	%rd162, %rd161, 2;
	add.s64 	%rd17, %rd1, %rd162;
	@%p196 bra 	$L__BB0_180;
	ld.global.nc.f32 	%f745, [%rd17+4];
	setp.geu.f32 	%p197, %f745, 0f41200000;
	@%p197 bra 	$L__BB0_180;
	ld.global.nc.u32 	%r192, [%rd237+-4];
	setp.lt.s32 	%p198, %r192, 0;
	@%p198 bra 	$L__BB0_180;
	mul.lo.s32 	%r405, %r192, 3;
	mul.wide.u32 	%rd163, %r405, 4;
	add.s64 	%rd164, %rd4, %rd163;
	ld.global.nc.f32 	%f746, [%rd164];
	add.f32 	%f1194, %f1194, %f746;
	ld.global.nc.f32 	%f747, [%rd164+4];
	add.f32 	%f1193, %f1193, %f747;
	ld.global.nc.f32 	%f748, [%rd164+8];
	add.f32 	%f1192, %f1192, %f748;
	add.s32 	%r542, %r542, 1;
$L__BB0_180:
	add.s32 	%r406, %r539, 2;
	setp.eq.s32 	%p199, %r406, %r3;
	@%p199 bra 	$L__BB0_184;
	cvt.s64.s32 	%rd165, %r539;
	cvt.s64.s32 	%rd166, %r183;
	add.s64 	%rd167, %rd165, %rd166;
	shl.b64 	%rd168, %rd167, 2;
	add.s64 	%rd169, %rd1, %rd168;
	ld.global.nc.f32 	%f749, [%rd169+8];
	setp.geu.f32 	%p200, %f749, 0f41200000;
	@%p200 bra 	$L__BB0_184;
	ld.global.nc.u32 	%r195, [%rd237];
	setp.lt.s32 	%p201, %r195, 0;
	@%p201 bra 	$L__BB0_184;
	mul.lo.s32 	%r407, %r195, 3;
	mul.wide.u32 	%rd170, %r407, 4;
	add.s64 	%rd171, %rd4, %rd170;
	ld.global.nc.f32 	%f750, [%rd171];
	add.f32 	%f1194, %f1194, %f750;
	ld.global.nc.f32 	%f751, [%rd171+4];
	add.f32 	%f1193, %f1193, %f751;
	ld.global.nc.f32 	%f752, [%rd171+8];
	add.f32 	%f1192, %f1192, %f752;
	add.s32 	%r542, %r542, 1;
$L__BB0_184:
	add.s32 	%r408, %r539, 3;
	setp.eq.s32 	%p202, %r408, %r3;
	@%p202 bra 	$L__BB0_188;
	cvt.s64.s32 	%rd172, %r539;
	add.s64 	%rd174, %rd172, %rd159;
	shl.b64 	%rd175, %rd174, 2;
	add.s64 	%rd176, %rd1, %rd175;
	ld.global.nc.f32 	%f753, [%rd176+12];
	setp.geu.f32 	%p203, %f753, 0f41200000;
	@%p203 bra 	$L__BB0_188;
	ld.global.nc.u32 	%r198, [%rd237+4];
	setp.lt.s32 	%p204, %r198, 0;
	@%p204 bra 	$L__BB0_188;
	mul.lo.s32 	%r409, %r198, 3;
	mul.wide.u32 	%rd177, %r409, 4;
	add.s64 	%rd178, %rd4, %rd177;
	ld.global.nc.f32 	%f754, [%rd178];
	add.f32 	%f1194, %f1194, %f754;
	ld.global.nc.f32 	%f755, [%rd178+4];
	add.f32 	%f1193, %f1193, %f755;
	ld.global.nc.f32 	%f756, [%rd178+8];
	add.f32 	%f1192, %f1192, %f756;
	add.s32 	%r542, %r542, 1;
$L__BB0_188:
	add.s32 	%r539, %r539, 4;
	add.s32 	%r538, %r538, 4;
	add.s64 	%rd237, %rd237, 16;
	add.s32 	%r537, %r537, 4;
	and.b32  	%r546, %r267, 2147483644;
	setp.ne.s32 	%p205, %r539, %r546;
	@%p205 bra 	$L__BB0_172;
$L__BB0_189:
	and.b32  	%r208, %r267, 3;
	setp.eq.s32 	%p206, %r208, 0;
	@%p206 bra 	$L__BB0_196;
	mul.wide.u32 	%rd179, %r546, 4;
	add.s64 	%rd238, %rd5, %rd179;
	add.s32 	%r550, %r546, %r183;
	sub.s32 	%r410, %r546, %r1;
	sub.s32 	%r549, %r410, %r2;
	neg.s32 	%r548, %r208;
$L__BB0_191:
	.pragma "nounroll";
	setp.eq.s32 	%p207, %r549, 0;
	@%p207 bra 	$L__BB0_195;
	mul.wide.s32 	%rd180, %r550, 4;
	add.s64 	%rd181, %rd1, %rd180;
	ld.global.nc.f32 	%f757, [%rd181];
	setp.geu.f32 	%p208, %f757, 0f41200000;
	@%p208 bra 	$L__BB0_195;
	ld.global.nc.u32 	%r216, [%rd238];
	setp.lt.s32 	%p209, %r216, 0;
	@%p209 bra 	$L__BB0_195;
	mul.lo.s32 	%r411, %r216, 3;
	mul.wide.u32 	%rd182, %r411, 4;
	add.s64 	%rd183, %rd4, %rd182;
	ld.global.nc.f32 	%f758, [%rd183];
	add.f32 	%f1194, %f1194, %f758;
	ld.global.nc.f32 	%f759, [%rd183+4];
	add.f32 	%f1193, %f1193, %f759;
	ld.global.nc.f32 	%f760, [%rd183+8];
	add.f32 	%f1192, %f1192, %f760;
	add.s32 	%r542, %r542, 1;
$L__BB0_195:
	add.s64 	%rd238, %rd238, 4;
	add.s32 	%r550, %r550, 1;
	add.s32 	%r549, %r549, 1;
	add.s32 	%r548, %r548, 1;
	setp.ne.s32 	%p210, %r548, 0;
	@%p210 bra 	$L__BB0_191;
$L__BB0_196:
	setp.lt.s32 	%p211, %r542, 1;
	mov.f32 	%f1216, %f3;
	mov.f32 	%f1217, %f2;
	mov.f32 	%f1218, %f1;
	@%p211 bra 	$L__BB0_198;
	cvt.rn.f32.u32 	%f761, %r542;
	div.rn.f32 	%f1218, %f1194, %f761;
	div.rn.f32 	%f1217, %f1193, %f761;
	div.rn.f32 	%f1216, %f1192, %f761;
$L__BB0_198:
	setp.lt.s32 	%p212, %r267, 1;
	mov.f32 	%f1227, 0f00000000;
	mov.f32 	%f1228, %f1227;
	mov.f32 	%f1229, %f1227;
	mov.f32 	%f1230, %f1227;
	@%p212 bra 	$L__BB0_225;
	mul.lo.s32 	%r554, %r267, %r3;
	setp.lt.u32 	%p213, %r182, 3;
	mov.f32 	%f1230, 0f00000000;
	mov.b32 	%r557, 0;
	mov.f32 	%f1229, %f1230;
	mov.f32 	%f1228, %f1230;
	mov.f32 	%f1227, %f1230;
	@%p213 bra 	$L__BB0_218;
	neg.s32 	%r555, %r3;
	add.s64 	%rd239, %rd5, 8;
	mov.f32 	%f1230, 0f00000000;
	mov.b32 	%r556, 0;
$L__BB0_201:
	setp.eq.s32 	%p214, %r555, 0;
	@%p214 bra 	$L__BB0_205;
	mul.wide.s32 	%rd184, %r554, 4;
	add.s64 	%rd185, %rd1, %rd184;
	ld.global.nc.f32 	%f766, [%rd185];
	setp.geu.f32 	%p215, %f766, 0f41200000;
	@%p215 bra 	$L__BB0_205;
	ld.global.nc.u32 	%r228, [%rd239+-8];
	setp.lt.s32 	%p216, %r228, 0;
	@%p216 bra 	$L__BB0_205;
	mul.lo.s32 	%r414, %r228, 3;
	mul.wide.u32 	%rd186, %r414, 4;
	add.s64 	%rd187, %rd4, %rd186;
	ld.global.nc.f32 	%f767, [%rd187];
	sub.f32 	%f768, %f767, %f1218;
	ld.global.nc.f32 	%f769, [%rd187+4];
	sub.f32 	%f770, %f769, %f1217;
	ld.global.nc.f32 	%f771, [%rd187+8];
	sub.f32 	%f772, %f771, %f1216;
	fma.rn.f32 	%f1227, %f768, %f768, %f1227;
	fma.rn.f32 	%f1228, %f770, %f770, %f1228;
	fma.rn.f32 	%f1229, %f772, %f772, %f1229;
	sub.f32 	%f773, %f767, %f1;
	sub.f32 	%f774, %f769, %f2;
	sub.f32 	%f775, %f771, %f3;
	sub.f32 	%f776, %f1218, %f1;
	sub.f32 	%f777, %f1217, %f2;
	mul.f32 	%f778, %f777, %f774;
	fma.rn.f32 	%f779, %f776, %f773, %f778;
	sub.f32 	%f780, %f1216, %f3;
	fma.rn.f32 	%f781, %f780, %f775, %f779;
	setp.gt.f32 	%p217, %f781, 0f00000000;
	selp.f32 	%f782, 0f3F800000, 0fBF800000, %p217;
	add.f32 	%f1230, %f1230, %f782;
$L__BB0_205:
	add.s32 	%r415, %r556, 1;
	setp.eq.s32 	%p218, %r415, %r3;
	@%p218 bra 	$L__BB0_209;
	cvt.s64.s32 	%rd188, %r556;
	mul.lo.s32 	%r416, %r267, %r3;
	cvt.s64.s32 	%rd189, %r416;
	add.s64 	%rd190, %rd188, %rd189;
	shl.b64 	%rd191, %rd190, 2;
	add.s64 	%rd192, %rd1, %rd191;
	ld.global.nc.f32 	%f783, [%rd192+4];
	setp.geu.f32 	%p219, %f783, 0f41200000;
	@%p219 bra 	$L__BB0_209;
	ld.global.nc.u32 	%r229, [%rd239+-4];
	setp.lt.s32 	%p220, %r229, 0;
	@%p220 bra 	$L__BB0_209;
	mul.lo.s32 	%r417, %r229, 3;
	mul.wide.u32 	%rd193, %r417, 4;
	add.s64 	%rd194, %rd4, %rd193;
	ld.global.nc.f32 	%f784, [%rd194];
	sub.f32 	%f785, %f784, %f1218;
	ld.global.nc.f32 	%f786, [%rd194+4];
	sub.f32 	%f787, %f786, %f1217;
	ld.global.nc.f32 	%f788, [%rd194+8];
	sub.f32 	%f789, %f788, %f1216;
	fma.rn.f32 	%f1227, %f785, %f785, %f1227;
	fma.rn.f32 	%f1228, %f787, %f787, %f1228;
	fma.rn.f32 	%f1229, %f789, %f789, %f1229;
	sub.f32 	%f790, %f784, %f1;
	sub.f32 	%f791, %f786, %f2;
	sub.f32 	%f792, %f788, %f3;
	sub.f32 	%f793, %f1218, %f1;
	sub.f32 	%f794, %f1217, %f2;
	mul.f32 	%f795, %f794, %f791;
	fma.rn.f32 	%f796, %f793, %f790, %f795;
	sub.f32 	%f797, %f1216, %f3;
	fma.rn.f32 	%f798, %f797, %f792, %f796;
	setp.gt.f32 	%p221, %f798, 0f00000000;
	selp.f32 	%f799, 0f3F800000, 0fBF800000, %p221;
	add.f32 	%f1230, %f1230, %f799;
$L__BB0_209:
	add.s32 	%r418, %r556, 2;
	setp.eq.s32 	%p222, %r418, %r3;
	@%p222 bra 	$L__BB0_213;
	cvt.s64.s32 	%rd195, %r556;
	mul.lo.s32 	%r419, %r267, %r3;
	cvt.s64.s32 	%rd196, %r419;
	add.s64 	%rd197, %rd195, %rd196;
	shl.b64 	%rd198, %rd197, 2;
	add.s64 	%rd199, %rd1, %rd198;
	ld.global.nc.f32 	%f800, [%rd199+8];
	setp.geu.f32 	%p223, %f800, 0f41200000;
	@%p223 bra 	$L__BB0_213;
	ld.global.nc.u32 	%r230, [%rd239];
	setp.lt.s32 	%p224, %r230, 0;
	@%p224 bra 	$L__BB0_213;
	mul.lo.s32 	%r420, %r230, 3;
	mul.wide.u32 	%rd200, %r420, 4;
	add.s64 	%rd201, %rd4, %rd200;
	ld.global.nc.f32 	%f801, [%rd201];
	sub.f32 	%f802, %f801, %f1218;
	ld.global.nc.f32 	%f803, [%rd201+4];
	sub.f32 	%f804, %f803, %f1217;
	ld.global.nc.f32 	%f805, [%rd201+8];
	sub.f32 	%f806, %f805, %f1216;
	fma.rn.f32 	%f1227, %f802, %f802, %f1227;
	fma.rn.f32 	%f1228, %f804, %f804, %f1228;
	fma.rn.f32 	%f1229, %f806, %f806, %f1229;
	sub.f32 	%f807, %f801, %f1;
	sub.f32 	%f808, %f803, %f2;
	sub.f32 	%f809, %f805, %f3;
	sub.f32 	%f810, %f1218, %f1;
	sub.f32 	%f811, %f1217, %f2;
	mul.f32 	%f812, %f811, %f808;
	fma.rn.f32 	%f813, %f810, %f807, %f812;
	sub.f32 	%f814, %f1216, %f3;
	fma.rn.f32 	%f815, %f814, %f809, %f813;
	setp.gt.f32 	%p225, %f815, 0f00000000;
	selp.f32 	%f816, 0f3F800000, 0fBF800000, %p225;
	add.f32 	%f1230, %f1230, %f816;
$L__BB0_213:
	add.s32 	%r421, %r556, 3;
	setp.eq.s32 	%p226, %r421, %r3;
	@%p226 bra 	$L__BB0_217;
	cvt.s64.s32 	%rd202, %r556;
	mul.lo.s32 	%r422, %r267, %r3;
	cvt.s64.s32 	%rd203, %r422;
	add.s64 	%rd204, %rd202, %rd203;
	shl.b64 	%rd205, %rd204, 2;
	add.s64 	%rd206, %rd1, %rd205;
	ld.global.nc.f32 	%f817, [%rd206+12];
	setp.geu.f32 	%p227, %f817, 0f41200000;
	@%p227 bra 	$L__BB0_217;
	ld.global.nc.u32 	%r231, [%rd239+4];
	setp.lt.s32 	%p228, %r231, 0;
	@%p228 bra 	$L__BB0_217;
	mul.lo.s32 	%r423, %r231, 3;
	mul.wide.u32 	%rd207, %r423, 4;
	add.s64 	%rd208, %rd4, %rd207;
	ld.global.nc.f32 	%f818, [%rd208];
	sub.f32 	%f819, %f818, %f1218;
	ld.global.nc.f32 	%f820, [%rd208+4];
	sub.f32 	%f821, %f820, %f1217;
	ld.global.nc.f32 	%f822, [%rd208+8];
	sub.f32 	%f823, %f822, %f1216;
	fma.rn.f32 	%f1227, %f819, %f819, %f1227;
	fma.rn.f32 	%f1228, %f821, %f821, %f1228;
	fma.rn.f32 	%f1229, %f823, %f823, %f1229;
	sub.f32 	%f824, %f818, %f1;
	sub.f32 	%f825, %f820, %f2;
	sub.f32 	%f826, %f822, %f3;
	sub.f32 	%f827, %f1218, %f1;
	sub.f32 	%f828, %f1217, %f2;
	mul.f32 	%f829, %f828, %f825;
	fma.rn.f32 	%f830, %f827, %f824, %f829;
	sub.f32 	%f831, %f1216, %f3;
	fma.rn.f32 	%f832, %f831, %f826, %f830;
	setp.gt.f32 	%p229, %f832, 0f00000000;
	selp.f32 	%f833, 0f3F800000, 0fBF800000, %p229;
	add.f32 	%f1230, %f1230, %f833;
$L__BB0_217:
	add.s32 	%r556, %r556, 4;
	add.s32 	%r555, %r555, 4;
	add.s64 	%rd239, %rd239, 16;
	add.s32 	%r554, %r554, 4;
	and.b32  	%r557, %r267, 2147483644;
	setp.ne.s32 	%p230, %r556, %r557;
	@%p230 bra 	$L__BB0_201;
$L__BB0_218:
	and.b32  	%r424, %r267, 3;
	setp.eq.s32 	%p231, %r424, 0;
	@%p231 bra 	$L__BB0_225;
	mul.wide.u32 	%rd209, %r557, 4;
	add.s64 	%rd240, %rd5, %rd209;
	mad.lo.s32 	%r560, %r267, %r3, %r557;
	sub.s32 	%r425, %r557, %r1;
	sub.s32 	%r559, %r425, %r2;
	neg.s32 	%r558, %r424;
$L__BB0_220:
	.pragma "nounroll";
	setp.eq.s32 	%p232, %r559, 0;
	@%p232 bra 	$L__BB0_224;
	mul.wide.s32 	%rd210, %r560, 4;
	add.s64 	%rd211, %rd1, %rd210;
	ld.global.nc.f32 	%f834, [%rd211];
	setp.geu.f32 	%p233, %f834, 0f41200000;
	@%p233 bra 	$L__BB0_224;
	ld.global.nc.u32 	%r243, [%rd240];
	setp.lt.s32 	%p234, %r243, 0;
	@%p234 bra 	$L__BB0_224;
	mul.lo.s32 	%r427, %r243, 3;
	mul.wide.u32 	%rd212, %r427, 4;
	add.s64 	%rd213, %rd4, %rd212;
	ld.global.nc.f32 	%f835, [%rd213];
	sub.f32 	%f836, %f835, %f1218;
	ld.global.nc.f32 	%f837, [%rd213+4];
	sub.f32 	%f838, %f837, %f1217;
	ld.global.nc.f32 	%f839, [%rd213+8];
	sub.f32 	%f840, %f839, %f1216;
	fma.rn.f32 	%f1227, %f836, %f836, %f1227;
	fma.rn.f32 	%f1228, %f838, %f838, %f1228;
	fma.rn.f32 	%f1229, %f840, %f840, %f1229;
	sub.f32 	%f841, %f835, %f1;
	sub.f32 	%f842, %f837, %f2;
	sub.f32 	%f843, %f839, %f3;
	sub.f32 	%f844, %f1218, %f1;
	sub.f32 	%f845, %f1217, %f2;
	mul.f32 	%f846, %f845, %f842;
	fma.rn.f32 	%f847, %f844, %f841, %f846;
	sub.f32 	%f848, %f1216, %f3;
	fma.rn.f32 	%f849, %f848, %f843, %f847;
	setp.gt.f32 	%p235, %f849, 0f00000000;
	selp.f32 	%f850, 0f3F800000, 0fBF800000, %p235;
	add.f32 	%f1230, %f1230, %f850;
$L__BB0_224:
	add.s64 	%rd240, %rd240, 4;
	add.s32 	%r560, %r560, 1;
	add.s32 	%r559, %r559, 1;
	add.s32 	%r558, %r558, 1;
	setp.ne.s32 	%p236, %r558, 0;
	@%p236 bra 	$L__BB0_220;
$L__BB0_225:
	setp.lt.s32 	%p237, %r542, 1;
	@%p237 bra 	$L__BB0_227;
	cvt.rn.f32.u32 	%f851, %r542;
	div.rn.f32 	%f1227, %f1227, %f851;
	div.rn.f32 	%f1228, %f1228, %f851;
	div.rn.f32 	%f1229, %f1229, %f851;
$L__BB0_227:
	setp.lt.s32 	%p238, %r542, 1;
	add.f32 	%f853, %f1227, %f1228;
	add.f32 	%f275, %f853, %f1229;
	div.rn.f32 	%f854, %f275, 0f40400000;
	add.f32 	%f855, %f854, 0f358637BD;
	min.f32 	%f856, %f1227, %f1228;
	min.f32 	%f857, %f856, %f1229;
	div.rn.f32 	%f858, %f857, %f855;
	min.f32 	%f859, %f858, 0f3F800000;
	st.global.f32 	[%rd7+64], %f859;
	mov.f32 	%f1262, 0f00000000;
	@%p238 bra 	$L__BB0_229;
	cvt.rn.f32.u32 	%f860, %r542;
	div.rn.f32 	%f1262, %f1230, %f860;
$L__BB0_229:
	setp.lt.s32 	%p239, %r267, 1;
	st.global.f32 	[%rd7+68], %f1262;
	sqrt.rn.f32 	%f862, %f275;
	div.rn.f32 	%f863, %f862, 0f40A00000;
	abs.f32 	%f864, %f863;
	mul.f32 	%f865, %f864, 0f4038AA3B;
	ex2.approx.ftz.f32 	%f866, %f865;
	add.f32 	%f867, %f866, 0f3F800000;
	rcp.approx.ftz.f32 	%f868, %f867;
	fma.rn.f32 	%f869, %f868, 0fC0000000, 0f3F800000;
	setp.ge.f32 	%p240, %f864, 0f41102CB4;
	selp.f32 	%f870, 0f3F800000, %f869, %p240;
	copysign.f32 	%f871, %f863, %f870;
	mul.f32 	%f872, %f863, %f863;
	fma.rn.f32 	%f873, %f872, 0f3C80F082, 0fBD563CAE;
	fma.rn.f32 	%f874, %f873, %f872, 0f3E085941;
	fma.rn.f32 	%f875, %f874, %f872, 0fBEAAA9ED;
	fma.rn.f32 	%f876, %f875, %f872, 0f00000000;
	fma.rn.f32 	%f877, %f876, %f863, %f863;
	setp.ge.f32 	%p241, %f864, 0f3F19999A;
	selp.f32 	%f278, %f871, %f877, %p241;
	st.global.f32 	[%rd7+72], %f278;
	add.f32 	%f878, %f4, 0fC1200000;
	div.rn.f32 	%f879, %f878, 0f428C0000;
	min.f32 	%f880, %f879, 0f3F800000;
	max.f32 	%f881, %f880, 0f00000000;
	st.global.f32 	[%rd7+76], %f881;
	mul.f32 	%f882, %f881, %f421;
	st.global.f32 	[%rd7+80], %f882;
	mov.f32 	%f883, 0f3F800000;
	sub.f32 	%f884, %f883, %f154;
	mul.f32 	%f885, %f881, %f884;
	st.global.f32 	[%rd7+84], %f885;
	mov.f32 	%f1269, 0f00000000;
	mov.f32 	%f1270, %f1269;
	mov.f32 	%f1271, %f1269;
	@%p239 bra 	$L__BB0_251;
	mul.lo.s32 	%r247, %r267, %r3;
	and.b32  	%r248, %r267, 3;
	setp.lt.u32 	%p242, %r182, 3;
	mov.f32 	%f1271, 0f00000000;
	mov.b32 	%r564, 0;
	mov.f32 	%f1270, %f1271;
	mov.f32 	%f1269, %f1271;
	@%p242 bra 	$L__BB0_245;
	ld.param.u64 	%rd234, [compute_sota_features_kernel_param_4];
	and.b32  	%r564, %r267, 2147483644;
	neg.s32 	%r561, %r3;
	cvta.to.global.u64 	%rd214, %rd234;
	add.s64 	%rd242, %rd214, 8;
	add.s64 	%rd241, %rd3, 8;
	add.s64 	%rd30, %rd1, 8;
	cvt.s64.s32 	%rd31, %r247;
	mov.f32 	%f1271, 0f00000000;
	mov.b32 	%r563, 0;
	mov.u32 	%r562, %r247;
$L__BB0_232:
	setp.eq.s32 	%p243, %r561, 0;
	@%p243 bra 	$L__BB0_235;
	mul.wide.s32 	%rd215, %r562, 4;
	add.s64 	%rd216, %rd1, %rd215;
	ld.global.nc.f32 	%f282, [%rd216];
	setp.geu.f32 	%p244, %f282, 0f40C00000;
	@%p244 bra 	$L__BB0_235;
	div.rn.f32 	%f889, %f282, 0fC0C00000;
	add.f32 	%f890, %f889, 0f3F800000;
	ld.global.nc.f32 	%f891, [%rd242+-8];
	ld.global.nc.f32 	%f892, [%rd241+-8];
	mov.f32 	%f894, 0f3F800000;
	sub.f32 	%f895, %f894, %f891;
	setp.gt.f32 	%p245, %f891, 0f3F19999A;
	add.f32 	%f896, %f1269, %f890;
	selp.f32 	%f1269, %f896, %f1269, %p245;
	setp.gt.f32 	%p246, %f895, 0f3F19999A;
	setp.gt.f32 	%p247, %f892, 0f3F19999A;
	add.f32 	%f897, %f1270, %f890;
	selp.f32 	%f898, %f897, %f1270, %p247;
	selp.f32 	%f1270, %f898, %f1270, %p246;
	setp.gt.f32 	%p248, %f891, 0f3E99999A;
	setp.lt.f32 	%p249, %f891, 0f3F333333;
	setp.gt.f32 	%p250, %f892, 0f3F0CCCCD;
	add.f32 	%f899, %f1271, %f890;
	selp.f32 	%f900, %f899, %f1271, %p249;
	selp.f32 	%f901, %f900, %f1271, %p250;
	selp.f32 	%f1271, %f901, %f1271, %p248;
$L__BB0_235:
	cvt.s64.s32 	%rd217, %r563;
	add.s64 	%rd218, %rd31, %rd217;
	shl.b64 	%rd219, %rd218, 2;
	add.s64 	%rd34, %rd30, %rd219;
	add.s32 	%r430, %r563, 1;
	setp.eq.s32 	%p251, %r430, %r3;
	@%p251 bra 	$L__BB0_238;
	ld.global.nc.f32 	%f289, [%rd34+-4];
	setp.geu.f32 	%p252, %f289, 0f40C00000;
	@%p252 bra 	$L__BB0_238;
	div.rn.f32 	%f902, %f289, 0fC0C00000;
	add.f32 	%f903, %f902, 0f3F800000;
	ld.global.nc.f32 	%f904, [%rd242+-4];
	ld.global.nc.f32 	%f905, [%rd241+-4];
	mov.f32 	%f907, 0f3F800000;
	sub.f32 	%f908, %f907, %f904;
	setp.gt.f32 	%p253, %f904, 0f3F19999A;
	add.f32 	%f909, %f1269, %f903;
	selp.f32 	%f1269, %f909, %f1269, %p253;
	setp.gt.f32 	%p254, %f908, 0f3F19999A;
	setp.gt.f32 	%p255, %f905, 0f3F19999A;
	add.f32 	%f910, %f1270, %f903;
	selp.f32 	%f911, %f910, %f1270, %p255;
	selp.f32 	%f1270, %f911, %f1270, %p254;
	setp.gt.f32 	%p256, %f904, 0f3E99999A;
	setp.lt.f32 	%p257, %f904, 0f3F333333;
	setp.gt.f32 	%p258, %f905, 0f3F0CCCCD;
	add.f32 	%f912, %f1271, %f903;
	selp.f32 	%f913, %f912, %f1271, %p257;
	selp.f32 	%f914, %f913, %f1271, %p258;
	selp.f32 	%f1271, %f914, %f1271, %p256;
$L__BB0_238:
	add.s32 	%r431, %r563, 2;
	setp.eq.s32 	%p259, %r431, %r3;
	@%p259 bra 	$L__BB0_241;
	ld.global.nc.f32 	%f296, [%rd34];
	setp.geu.f32 	%p260, %f296, 0f40C00000;
	@%p260 bra 	$L__BB0_241;
	div.rn.f32 	%f915, %f296, 0fC0C00000;
	add.f32 	%f916, %f915, 0f3F800000;
	ld.global.nc.f32 	%f917, [%rd242];
	ld.global.nc.f32 	%f918, [%rd241];
	mov.f32 	%f920, 0f3F800000;
	sub.f32 	%f921, %f920, %f917;
	setp.gt.f32 	%p261, %f917, 0f3F19999A;
	add.f32 	%f922, %f1269, %f916;
	selp.f32 	%f1269, %f922, %f1269, %p261;
	setp.gt.f32 	%p262, %f921, 0f3F19999A;
	setp.gt.f32 	%p263, %f918, 0f3F19999A;
	add.f32 	%f923, %f1270, %f916;
	selp.f32 	%f924, %f923, %f1270, %p263;
	selp.f32 	%f1270, %f924, %f1270, %p262;
	setp.gt.f32 	%p264, %f917, 0f3E99999A;
	setp.lt.f32 	%p265, %f917, 0f3F333333;
	setp.gt.f32 	%p266, %f918, 0f3F0CCCCD;
	add.f32 	%f925, %f1271, %f916;
	selp.f32 	%f926, %f925, %f1271, %p265;
	selp.f32 	%f927, %f926, %f1271, %p266;
	selp.f32 	%f1271, %f927, %f1271, %p264;
$L__BB0_241:
	add.s32 	%r432, %r563, 3;
	setp.eq.s32 	%p267, %r432, %r3;
	@%p267 bra 	$L__BB0_244;
	ld.global.nc.f32 	%f303, [%rd34+4];
	setp.geu.f32 	%p268, %f303, 0f40C00000;
	@%p268 bra 	$L__BB0_244;
	div.rn.f32 	%f928, %f303, 0fC0C00000;
	add.f32 	%f929, %f928, 0f3F800000;
	ld.global.nc.f32 	%f930, [%rd242+4];
	ld.global.nc.f32 	%f931, [%rd241+4];
	mov.f32 	%f933, 0f3F800000;
	sub.f32 	%f934, %f933, %f930;
	setp.gt.f32 	%p269, %f930, 0f3F19999A;
	add.f32 	%f935, %f1269, %f929;
	selp.f32 	%f1269, %f935, %f1269, %p269;
	setp.gt.f32 	%p270, %f934, 0f3F19999A;
	setp.gt.f32 	%p271, %f931, 0f3F19999A;
	add.f32 	%f936, %f1270, %f929;
	selp.f32 	%f937, %f936, %f1270, %p271;
	selp.f32 	%f1270, %f937, %f1270, %p270;
	setp.gt.f32 	%p272, %f930, 0f3E99999A;
	setp.lt.f32 	%p273, %f930, 0f3F333333;
	setp.gt.f32 	%p274, %f931, 0f3F0CCCCD;
	add.f32 	%f938, %f1271, %f929;
	selp.f32 	%f939, %f938, %f1271, %p273;
	selp.f32 	%f940, %f939, %f1271, %p274;
	selp.f32 	%f1271, %f940, %f1271, %p272;
$L__BB0_244:
	add.s32 	%r563, %r563, 4;
	add.s32 	%r562, %r562, 4;
	add.s32 	%r561, %r561, 4;
	add.s64 	%rd242, %rd242, 16;
	add.s64 	%rd241, %rd241, 16;
	setp.ne.s32 	%p275, %r563, %r564;
	@%p275 bra 	$L__BB0_232;
$L__BB0_245:
	setp.eq.s32 	%p276, %r248, 0;
	@%p276 bra 	$L__BB0_251;
	ld.param.u64 	%rd235, [compute_sota_features_kernel_param_4];
	mul.wide.u32 	%rd220, %r564, 4;
	add.s64 	%rd244, %rd3, %rd220;
	cvta.to.global.u64 	%rd221, %rd235;
	add.s64 	%rd243, %rd221, %rd220;
	add.s32 	%r567, %r564, %r247;
	sub.s32 	%r433, %r564, %r1;
	sub.s32 	%r566, %r433, %r2;
	neg.s32 	%r565, %r248;
$L__BB0_247:
	.pragma "nounroll";
	setp.eq.s32 	%p277, %r566, 0;
	@%p277 bra 	$L__BB0_250;
	mul.wide.s32 	%rd222, %r567, 4;
	add.s64 	%rd223, %rd1, %rd222;
	ld.global.nc.f32 	%f319, [%rd223];
	setp.geu.f32 	%p278, %f319, 0f40C00000;
	@%p278 bra 	$L__BB0_250;
	div.rn.f32 	%f941, %f319, 0fC0C00000;
	add.f32 	%f942, %f941, 0f3F800000;
	ld.global.nc.f32 	%f943, [%rd243];
	ld.global.nc.f32 	%f944, [%rd244];
	mov.f32 	%f946, 0f3F800000;
	sub.f32 	%f947, %f946, %f943;
	setp.gt.f32 	%p279, %f943, 0f3F19999A;
	add.f32 	%f948, %f1269, %f942;
	selp.f32 	%f1269, %f948, %f1269, %p279;
	setp.gt.f32 	%p280, %f947, 0f3F19999A;
	setp.gt.f32 	%p281, %f944, 0f3F19999A;
	add.f32 	%f949, %f1270, %f942;
	selp.f32 	%f950, %f949, %f1270, %p281;
	selp.f32 	%f1270, %f950, %f1270, %p280;
	setp.gt.f32 	%p282, %f943, 0f3E99999A;
	setp.lt.f32 	%p283, %f943, 0f3F333333;
	setp.gt.f32 	%p284, %f944, 0f3F0CCCCD;
	add.f32 	%f951, %f1271, %f942;
	selp.f32 	%f952, %f951, %f1271, %p283;
	selp.f32 	%f953, %f952, %f1271, %p284;
	selp.f32 	%f1271, %f953, %f1271, %p282;
$L__BB0_250:
	add.s64 	%rd244, %rd244, 4;
	add.s64 	%rd243, %rd243, 4;
	add.s32 	%r567, %r567, 1;
	add.s32 	%r566, %r566, 1;
	add.s32 	%r565, %r565, 1;
	setp.ne.s32 	%p285, %r565, 0;
	@%p285 bra 	$L__BB0_247;
$L__BB0_251:
	div.rn.f32 	%f955, %f1269, 0f40400000;
	abs.f32 	%f956, %f955;
	mul.f32 	%f957, %f956, 0f4038AA3B;
	ex2.approx.ftz.f32 	%f958, %f957;
	add.f32 	%f959, %f958, 0f3F800000;
	rcp.approx.ftz.f32 	%f960, %f959;
	fma.rn.f32 	%f961, %f960, 0fC0000000, 0f3F800000;
	setp.ge.f32 	%p286, %f956, 0f41102CB4;
	selp.f32 	%f962, 0f3F800000, %f961, %p286;
	copysign.f32 	%f963, %f955, %f962;
	mul.f32 	%f964, %f955, %f955;
	fma.rn.f32 	%f965, %f964, 0f3C80F082, 0fBD563CAE;
	fma.rn.f32 	%f966, %f965, %f964, 0f3E085941;
	fma.rn.f32 	%f967, %f966, %f964, 0fBEAAA9ED;
	fma.rn.f32 	%f968, %f967, %f964, 0f00000000;
	fma.rn.f32 	%f969, %f968, %f955, %f955;
	setp.ge.f32 	%p287, %f956, 0f3F19999A;
	selp.f32 	%f329, %f963, %f969, %p287;
	st.global.f32 	[%rd7+88], %f329;
	div.rn.f32 	%f970, %f1270, 0f40400000;
	abs.f32 	%f971, %f970;
	mul.f32 	%f972, %f971, 0f4038AA3B;
	ex2.approx.ftz.f32 	%f973, %f972;
	add.f32 	%f974, %f973, 0f3F800000;
	rcp.approx.ftz.f32 	%f975, %f974;
	fma.rn.f32 	%f976, %f975, 0fC0000000, 0f3F800000;
	setp.ge.f32 	%p288, %f971, 0f41102CB4;
	selp.f32 	%f977, 0f3F800000, %f976, %p288;
	copysign.f32 	%f978, %f970, %f977;
	mul.f32 	%f979, %f970, %f970;
	fma.rn.f32 	%f980, %f979, 0f3C80F082, 0fBD563CAE;
	fma.rn.f32 	%f981, %f980, %f979, 0f3E085941;
	fma.rn.f32 	%f982, %f981, %f979, 0fBEAAA9ED;
	fma.rn.f32 	%f983, %f982, %f979, 0f00000000;
	fma.rn.f32 	%f984, %f983, %f970, %f970;
	setp.ge.f32 	%p289, %f971, 0f3F19999A;
	selp.f32 	%f985, %f978, %f984, %p289;
	st.global.f32 	[%rd7+92], %f985;
	mul.f32 	%f986, %f1271, 0f3F000000;
	abs.f32 	%f987, %f986;
	mul.f32 	%f988, %f987, 0f4038AA3B;
	ex2.approx.ftz.f32 	%f989, %f988;
	add.f32 	%f990, %f989, 0f3F800000;
	rcp.approx.ftz.f32 	%f991, %f990;
	fma.rn.f32 	%f992, %f991, 0fC0000000, 0f3F800000;
	setp.ge.f32 	%p290, %f987, 0f41102CB4;
	selp.f32 	%f993, 0f3F800000, %f992, %p290;
	copysign.f32 	%f994, %f986, %f993;
	mul.f32 	%f995, %f986, %f986;
	fma.rn.f32 	%f996, %f995, 0f3C80F082, 0fBD563CAE;
	fma.rn.f32 	%f997, %f996, %f995, 0f3E085941;
	fma.rn.f32 	%f998, %f997, %f995, 0fBEAAA9ED;
	fma.rn.f32 	%f999, %f998, %f995, 0f00000000;
	fma.rn.f32 	%f1000, %f999, %f986, %f986;
	setp.ge.f32 	%p291, %f987, 0f3F19999A;
	selp.f32 	%f1001, %f994, %f1000, %p291;
	st.global.f32 	[%rd7+96], %f1001;
	add.f32 	%f1002, %f1269, %f1270;
	add.f32 	%f1003, %f1002, %f1271;
	add.f32 	%f1004, %f1003, 0f3C23D70A;
	div.rn.f32 	%f330, %f1269, %f1004;
	div.rn.f32 	%f331, %f1270, %f1004;
	div.rn.f32 	%f332, %f1271, %f1004;
	setp.leu.f32 	%p292, %f330, 0f3C23D70A;
	mov.f32 	%f1294, 0f00000000;
	@%p292 bra 	$L__BB0_253;
	add.f32 	%f1005, %f330, 0f2EDBE6FF;
	setp.lt.f32 	%p293, %f1005, 0f00800000;
	mul.f32 	%f1006, %f1005, 0f4B000000;
	selp.f32 	%f1007, %f1006, %f1005, %p293;
	selp.f32 	%f1008, 0fC1B80000, 0f00000000, %p293;
	mov.b32 	%r434, %f1007;
	add.s32 	%r435, %r434, -1059760811;
	and.b32  	%r436, %r435, -8388608;
	sub.s32 	%r437, %r434, %r436;
	mov.b32 	%f1009, %r437;
	cvt.rn.f32.s32 	%f1010, %r436;
	fma.rn.f32 	%f1011, %f1010, 0f34000000, %f1008;
	add.f32 	%f1012, %f1009, 0fBF800000;
	fma.rn.f32 	%f1013, %f1012, 0fBE055027, 0f3E1039F6;
	fma.rn.f32 	%f1014, %f1013, %f1012, 0fBDF8CDCC;
	fma.rn.f32 	%f1015, %f1014, %f1012, 0f3E0F2955;
	fma.rn.f32 	%f1016, %f1015, %f1012, 0fBE2AD8B9;
	fma.rn.f32 	%f1017, %f1016, %f1012, 0f3E4CED0B;
	fma.rn.f32 	%f1018, %f1017, %f1012, 0fBE7FFF22;
	fma.rn.f32 	%f1019, %f1018, %f1012, 0f3EAAAA78;
	fma.rn.f32 	%f1020, %f1019, %f1012, 0fBF000000;
	mul.f32 	%f1021, %f1012, %f1020;
	fma.rn.f32 	%f1022, %f1021, %f1012, %f1012;
	fma.rn.f32 	%f1023, %f1011, 0f3F317218, %f1022;
	setp.gt.u32 	%p294, %r434, 2139095039;
	fma.rn.f32 	%f1024, %f1007, 0f7F800000, 0f7F800000;
	selp.f32 	%f1025, %f1024, %f1023, %p294;
	setp.eq.f32 	%p295, %f1007, 0f00000000;
	selp.f32 	%f1026, 0fFF800000, %f1025, %p295;
	mul.f32 	%f1027, %f330, %f1026;
	mov.f32 	%f1028, 0f00000000;
	sub.f32 	%f1294, %f1028, %f1027;
$L__BB0_253:
	setp.leu.f32 	%p296, %f331, 0f3C23D70A;
	@%p296 bra 	$L__BB0_255;
	add.f32 	%f1029, %f331, 0f2EDBE6FF;
	setp.lt.f32 	%p297, %f1029, 0f00800000;
	mul.f32 	%f1030, %f1029, 0f4B000000;
	selp.f32 	%f1031, %f1030, %f1029, %p297;
	selp.f32 	%f1032, 0fC1B80000, 0f00000000, %p297;
	mov.b32 	%r438, %f1031;
	add.s32 	%r439, %r438, -1059760811;
	and.b32  	%r440, %r439, -8388608;
	sub.s32 	%r441, %r438, %r440;
	mov.b32 	%f1033, %r441;
	cvt.rn.f32.s32 	%f1034, %r440;
	fma.rn.f32 	%f1035, %f1034, 0f34000000, %f1032;
	add.f32 	%f1036, %f1033, 0fBF800000;
	fma.rn.f32 	%f1037, %f1036, 0fBE055027, 0f3E1039F6;
	fma.rn.f32 	%f1038, %f1037, %f1036, 0fBDF8CDCC;
	fma.rn.f32 	%f1039, %f1038, %f1036, 0f3E0F2955;
	fma.rn.f32 	%f1040, %f1039, %f1036, 0fBE2AD8B9;
	fma.rn.f32 	%f1041, %f1040, %f1036, 0f3E4CED0B;
	fma.rn.f32 	%f1042, %f1041, %f1036, 0fBE7FFF22;
	fma.rn.f32 	%f1043, %f1042, %f1036, 0f3EAAAA78;
	fma.rn.f32 	%f1044, %f1043, %f1036, 0fBF000000;
	mul.f32 	%f1045, %f1036, %f1044;
	fma.rn.f32 	%f1046, %f1045, %f1036, %f1036;
	fma.rn.f32 	%f1047, %f1035, 0f3F317218, %f1046;
	setp.gt.u32 	%p298, %r438, 2139095039;
	fma.rn.f32 	%f1048, %f1031, 0f7F800000, 0f7F800000;
	selp.f32 	%f1049, %f1048, %f1047, %p298;
	setp.eq.f32 	%p299, %f1031, 0f00000000;
	selp.f32 	%f1050, 0fFF800000, %f1049, %p299;
	mul.f32 	%f1051, %f331, %f1050;
	sub.f32 	%f1294, %f1294, %f1051;
$L__BB0_255:
	setp.leu.f32 	%p300, %f332, 0f3C23D70A;
	@%p300 bra 	$L__BB0_257;
	add.f32 	%f1052, %f332, 0f2EDBE6FF;
	setp.lt.f32 	%p301, %f1052, 0f00800000;
	mul.f32 	%f1053, %f1052, 0f4B000000;
	selp.f32 	%f1054, %f1053, %f1052, %p301;
	selp.f32 	%f1055, 0fC1B80000, 0f00000000, %p301;
	mov.b32 	%r442, %f1054;
	add.s32 	%r443, %r442, -1059760811;
	and.b32  	%r444, %r443, -8388608;
	sub.s32 	%r445, %r442, %r444;
	mov.b32 	%f1056, %r445;
	cvt.rn.f32.s32 	%f1057, %r444;
	fma.rn.f32 	%f1058, %f1057, 0f34000000, %f1055;
	add.f32 	%f1059, %f1056, 0fBF800000;
	fma.rn.f32 	%f1060, %f1059, 0fBE055027, 0f3E1039F6;
	fma.rn.f32 	%f1061, %f1060, %f1059, 0fBDF8CDCC;
	fma.rn.f32 	%f1062, %f1061, %f1059, 0f3E0F2955;
	fma.rn.f32 	%f1063, %f1062, %f1059, 0fBE2AD8B9;
	fma.rn.f32 	%f1064, %f1063, %f1059, 0f3E4CED0B;
	fma.rn.f32 	%f1065, %f1064, %f1059, 0fBE7FFF22;
	fma.rn.f32 	%f1066, %f1065, %f1059, 0f3EAAAA78;
	fma.rn.f32 	%f1067, %f1066, %f1059, 0fBF000000;
	mul.f32 	%f1068, %f1059, %f1067;
	fma.rn.f32 	%f1069, %f1068, %f1059, %f1059;
	fma.rn.f32 	%f1070, %f1058, 0f3F317218, %f1069;
	setp.gt.u32 	%p302, %r442, 2139095039;
	fma.rn.f32 	%f1071, %f1054, 0f7F800000, 0f7F800000;
	selp.f32 	%f1072, %f1071, %f1070, %p302;
	setp.eq.f32 	%p303, %f1054, 0f00000000;
	selp.f32 	%f1073, 0fFF800000, %f1072, %p303;
	mul.f32 	%f1074, %f332, %f1073;
	sub.f32 	%f1294, %f1294, %f1074;
$L__BB0_257:
	div.rn.f32 	%f1075, %f1294, 0f3F8CCCCD;
	st.global.f32 	[%rd7+100], %f1075;
	setp.gt.f32 	%p304, %f5, 0f3F333333;
	setp.gt.f32 	%p305, %f5, 0f3F000000;
	selp.u64 	%rd224, 1, 0, %p305;
	selp.b64 	%rd225, 4, %rd224, %p304;
	shl.b64 	%rd226, %rd225, 2;
	mov.u64 	%rd227, c_hydrophobicity;
	add.s64 	%rd228, %rd227, %rd226;
	ld.const.f32 	%f1076, [%rd228];
	mov.f32 	%f1077, 0f3F800000;
	sub.f32 	%f1078, %f1077, %f1262;
	mul.f32 	%f1079, %f1078, 0f3F000000;
	mul.f32 	%f1080, %f30, 0f3E800000;
	fma.rn.f32 	%f1081, %f1076, 0f3EB33333, %f1080;
	fma.rn.f32 	%f1082, %f1079, 0f3E4CCCCD, %f1081;
	abs.f32 	%f1083, %f108;
	sub.f32 	%f1084, %f1077, %f1083;
	fma.rn.f32 	%f1085, %f1084, 0f3E4CCCCD, %f1082;
	mul.f32 	%f1086, %f1085, 0f3EB33333;
	fma.rn.f32 	%f1087, %f5, 0f3E99999A, %f1086;
	fma.rn.f32 	%f1088, %f278, 0f3E4CCCCD, %f1087;
	fma.rn.f32 	%f1089, %f329, 0f3E19999A, %f1088;
	add.f32 	%f1090, %f421, 0fBECCCCCD;
	abs.f32 	%f1091, %f1090;
	add.f32 	%f1092, %f1091, %f1091;
	sub.f32 	%f1093, %f1077, %f1092;
	mul.f32 	%f1094, %f1093, %f1075;
	add.f32 	%f1095, %f1076, 0fBF000000;
	abs.f32 	%f1096, %f1095;
	sub.f32 	%f1097, %f1077, %f1096;
	mul.f32 	%f1098, %f1097, %f1094;
	mul.f32 	%f1099, %f155, 0f3E800000;
	fma.rn.f32 	%f1100, %f1185, 0f3E800000, %f1099;
	fma.rn.f32 	%f1101, %f1079, 0f3E800000, %f1100;
	mul.f32 	%f1102, %f5, %f421;
	fma.rn.f32 	%f1103, %f1102, 0f3E800000, %f1101;
	st.global.f32 	[%rd7+104], %f1085;
	st.global.f32 	[%rd7+108], %f1089;
	max.f32 	%f1104, %f1098, 0f00000000;
	st.global.f32 	[%rd7+112], %f1104;
	st.global.f32 	[%rd7+116], %f1103;
$L__BB0_258:
	ret;

}


// ===== COMPILED SASS (sm_100) =====

	.target	sm_100

	.elftype	@"ET_EXEC"


//--------------------- .note.nv.tkinfo           --------------------------
	.section	.note.nv.tkinfo,"",@"SHT_NOTE"
	.sectionflags	@"SHF_NOTE_NV_TKINFO"
	.tkinfo
        /*0018*/ 	.word	0x00000002
        /*0030*/ 	.string	""
        /*0030*/ 	.string	"ptxas"
        /*0030*/ 	.string	"Cuda compilation tools, release 13.0, V13.0.88"
        /*0030*/ 	.string	"Build cuda_13.0.r13.0/compiler.36424714_0"
        /*0030*/ 	.string	"-arch sm_100 -m 64 "



//--------------------- .note.nv.cuinfo           --------------------------
	.section	.note.nv.cuinfo,"",@"SHT_NOTE"
	.sectionflags	@"SHF_NOTE_NV_CUINFO"
        /*0018*/ 	.short	0x0002
        /*001a*/ 	.short	0x0064
        /*001c*/ 	.short	0x0082
	.zero		2


//--------------------- .nv.info                  --------------------------
	.section	.nv.info,"",@"SHT_CUDA_INFO"
	.align	4


	//----- nvinfo : EIATTR_REGCOUNT
	.align		4
        /*0000*/ 	.byte	0x04, 0x2f
        /*0002*/ 	.short	(.L_5 - .L_4)
	.align		4
.L_4:
        /*0004*/ 	.word	index@(compute_sota_features_kernel)
        /*0008*/ 	.word	0x0000002e


	//----- nvinfo : EIATTR_FRAME_SIZE
	.align		4
.L_5:
        /*000c*/ 	.byte	0x04, 0x11
        /*000e*/ 	.short	(.L_7 - .L_6)
	.align		4
.L_6:
        /*0010*/ 	.word	index@($__internal_2_$__cuda_sm3x_div_rn_noftz_f32_slowpath)
        /*0014*/ 	.word	0x00000000


	//----- nvinfo : EIATTR_FRAME_SIZE
	.align		4
.L_7:
        /*0018*/ 	.byte	0x04, 0x11
        /*001a*/ 	.short	(.L_9 - .L_8)
	.align		4
.L_8:
        /*001c*/ 	.word	index@($__internal_1_$__cuda_sm20_sqrt_rn_f32_slowpath)
        /*0020*/ 	.word	0x00000000


	//----- nvinfo : EIATTR_FRAME_SIZE
	.align		4
.L_9:
        /*0024*/ 	.byte	0x04, 0x11
        /*0026*/ 	.short	(.L_11 - .L_10)
	.align		4
.L_10:
        /*0028*/ 	.word	index@($__internal_0_$__cuda_sm20_rcp_rn_f32_slowpath)
        /*002c*/ 	.word	0x00000000


	//----- nvinfo : EIATTR_FRAME_SIZE
	.align		4
.L_11:
        /*0030*/ 	.byte	0x04, 0x11
        /*0032*/ 	.short	(.L_13 - .L_12)
	.align		4
.L_12:
        /*0034*/ 	.word	index@(compute_sota_features_kernel)
        /*0038*/ 	.word	0x00000000


	//----- nvinfo : EIATTR_MIN_STACK_SIZE
	.align		4
.L_13:
        /*003c*/ 	.byte	0x04, 0x12
        /*003e*/ 	.short	(.L_15 - .L_14)
	.align		4
.L_14:
        /*0040*/ 	.word	index@(compute_sota_features_kernel)
        /*0044*/ 	.word	0x00000000
.L_15:


//--------------------- .nv.compat                --------------------------
	.section	.nv.compat,"",@"SHT_CUDA_COMPAT_INFO"
	.align	4
        /*0000*/ 	.byte	0x02, 0x09, 0x00, 0x00, 0x02, 0x02, 0x01, 0x00, 0x02, 0x05, 0x05, 0x00, 0x03, 0x07, 0x01, 0x01
        /*0010*/ 	.byte	0x02, 0x03, 0x00, 0x00, 0x02, 0x06, 0x01, 0x00, 0x04, 0x0b, 0x08, 0x00, 0x01, 0x00, 0x00, 0x00
        /*0020*/ 	.byte	0x00, 0x00, 0x00, 0x00


//--------------------- .nv.info.compute_sota_features_kernel --------------------------
	.section	.nv.info.compute_sota_features_kernel,"",@"SHT_CUDA_INFO"
	.sectionflags	@""
	.align	4


	//----- nvinfo : EIATTR_CUDA_API_VERSION
	.align		4
        /*0000*/ 	.byte	0x04, 0x37
        /*0002*/ 	.short	(.L_17 - .L_16)
.L_16:
        /*0004*/ 	.word	0x00000082


	//----- nvinfo : EIATTR_KPARAM_INFO
	.align		4
.L_17:
        /*0008*/ 	.byte	0x04, 0x17
        /*000a*/ 	.short	(.L_19 - .L_18)
.L_18:
        /*000c*/ 	.word	0x00000000
        /*0010*/ 	.short	0x0007
        /*0012*/ 	.short	0x0038
        /*0014*/ 	.byte	0x00, 0xf5, 0x21, 0x00


	//----- nvinfo : EIATTR_KPARAM_INFO
	.align		4
.L_19:
        /*0018*/ 	.byte	0x04, 0x17
        /*001a*/ 	.short	(.L_21 - .L_20)
.L_20:
        /*001c*/ 	.word	0x00000000
        /*0020*/ 	.short	0x0006
        /*0022*/ 	.short	0x0030
        /*0024*/ 	.byte	0x00, 0xf0, 0x11, 0x00


	//----- nvinfo : EIATTR_KPARAM_INFO
	.align		4
.L_21:
        /*0028*/ 	.byte	0x04, 0x17
        /*002a*/ 	.short	(.L_23 - .L_22)
.L_22:
        /*002c*/ 	.word	0x00000000
        /*0030*/ 	.short	0x0005
        /*0032*/ 	.short	0x0028
        /*0034*/ 	.byte	0x00, 0xf5, 0x21, 0x00


	//----- nvinfo : EIATTR_KPARAM_INFO
	.align		4
.L_23:
        /*0038*/ 	.byte	0x04, 0x17
        /*003a*/ 	.short	(.L_25 - .L_24)
.L_24:
        /*003c*/ 	.word	0x00000000
        /*0040*/ 	.short	0x0004
        /*0042*/ 	.short	0x0020
        /*0044*/ 	.byte	0x00, 0xf5, 0x21, 0x00


	//----- nvinfo : EIATTR_KPARAM_INFO
	.align		4
.L_25:
        /*0048*/ 	.byte	0x04, 0x17
        /*004a*/ 	.short	(.L_27 - .L_26)
.L_26:
        /*004c*/ 	.word	0x00000000
        /*0050*/ 	.short	0x0003
        /*0052*/ 	.short	0x0018
        /*0054*/ 	.byte	0x00, 0xf5, 0x21, 0x00


	//----- nvinfo : EIATTR_KPARAM_INFO
	.align		4
.L_27:
        /*0058*/ 	.byte	0x04, 0x17
        /*005a*/ 	.short	(.L_29 - .L_28)
.L_28:
        /*005c*/ 	.word	0x00000000
        /*0060*/ 	.short	0x0002
        /*0062*/ 	.short	0x0010
        /*0064*/ 	.byte	0x00, 0xf5, 0x21, 0x00


	//----- nvinfo : EIATTR_KPARAM_INFO
	.align		4
.L_29:
        /*0068*/ 	.byte	0x04, 0x17
        /*006a*/ 	.short	(.L_31 - .L_30)
.L_30:
        /*006c*/ 	.word	0x00000000
        /*0070*/ 	.short	0x0001
        /*0072*/ 	.short	0x0008
        /*0074*/ 	.byte	0x00, 0xf5, 0x21, 0x00


	//----- nvinfo : EIATTR_KPARAM_INFO
	.align		4
.L_31:
        /*0078*/ 	.byte	0x04, 0x17
        /*007a*/ 	.short	(.L_33 - .L_32)
.L_32:
        /*007c*/ 	.word	0x00000000
        /*0080*/ 	.short	0x0000
        /*0082*/ 	.short	0x0000
        /*0084*/ 	.byte	0x00, 0xf5, 0x21, 0x00


	//----- nvinfo : EIATTR_SPARSE_MMA_MASK
	.align		4
.L_33:
        /*0088*/ 	.byte	0x03, 0x50
        /*008a*/ 	.short	0x0000


	//----- nvinfo : EIATTR_MAXREG_COUNT
	.align		4
        /*008c*/ 	.byte	0x03, 0x1b
        /*008e*/ 	.short	0x00ff


	//----- nvinfo : EIATTR_MERCURY_ISA_VERSION
	.align		4
        /*0090*/ 	.byte	0x03, 0x5f
        /*0092*/ 	.short	0x0101


	//----- nvinfo : EIATTR_VRC_CTA_INIT_COUNT
	.align		4
        /*0094*/ 	.byte	0x02, 0x4a
	.zero		1
	.zero		1


	//----- nvinfo : EIATTR_EXIT_INSTR_OFFSETS
	.align		4
        /*0098*/ 	.byte	0x04, 0x1c
        /*009a*/ 	.short	(.L_35 - .L_34)


	//   ....[0]....
.L_34:
        /*009c*/ 	.word	0x00000080


	//   ....[1]....
        /*00a0*/ 	.word	0x00000310


	//   ....[2]....
        /*00a4*/ 	.word	0x0000ab60


	//----- nvinfo : EIATTR_CRS_STACK_SIZE
	.align		4
.L_35:
        /*00a8*/ 	.byte	0x04, 0x1e
        /*00aa*/ 	.short	(.L_37 - .L_36)
.L_36:
        /*00ac*/ 	.word	0x00000000


	//----- nvinfo : EIATTR_CBANK_PARAM_SIZE
	.align		4
.L_37:
        /*00b0*/ 	.byte	0x03, 0x19
        /*00b2*/ 	.short	0x0040


	//----- nvinfo : EIATTR_PARAM_CBANK
	.align		4
        /*00b4*/ 	.byte	0x04, 0x0a
        /*00b6*/ 	.short	(.L_39 - .L_38)
	.align		4
.L_38:
        /*00b8*/ 	.word	index@(.nv.constant0.compute_sota_features_kernel)
        /*00bc*/ 	.short	0x0380
        /*00be*/ 	.short	0x0040


	//----- nvinfo : EIATTR_SW_WAR
	.align		4
.L_39:
        /*00c0*/ 	.byte	0x04, 0x36
        /*00c2*/ 	.short	(.L_41 - .L_40)
.L_40:
        /*00c4*/ 	.word	0x00000008
.L_41:


//--------------------- .nv.callgraph             --------------------------
	.section	.nv.callgraph,"",@"SHT_CUDA_CALLGRAPH"
	.align	4
	.sectionentsize	8
	.align		4
        /*0000*/ 	.word	0x00000000
	.align		4
        /*0004*/ 	.word	0xffffffff
	.align		4
        /*0008*/ 	.word	0x00000000
	.align		4
        /*000c*/ 	.word	0xfffffffe
	.align		4
        /*0010*/ 	.word	0x00000000
	.align		4
        /*0014*/ 	.word	0xfffffffd
	.align		4
        /*0018*/ 	.word	0x00000000
	.align		4
        /*001c*/ 	.word	0xfffffffc


//--------------------- .nv.constant3             --------------------------
	.section	.nv.constant3,"a",@progbits
	.align	4
.nv.constant3:
	.type		c_vdw_radii,@object
	.size		c_vdw_radii,(c_sasa_max - c_vdw_radii)
c_vdw_radii:
        /*0000*/ 	.byte	0x9a, 0x99, 0xd9, 0x3f, 0x66, 0x66, 0xc6, 0x3f, 0x5c, 0x8f, 0xc2, 0x3f, 0x66, 0x66, 0xe6, 0x3f
        /*0010*/ 	.byte	0x9a, 0x99, 0x99, 0x3f, 0x66, 0x66, 0xe6, 0x3f, 0x9a, 0x99, 0xd9, 0x3f
	.type		c_sasa_max,@object
	.size		c_sasa_max,(c_conservation_propensity - c_sasa_max)
c_sasa_max:
        /*001c*/ 	.byte	0x00, 0x00, 0xe2, 0x42, 0x00, 0x00, 0x71, 0x43, 0x00, 0x00, 0x1e, 0x43, 0x00, 0x00, 0x17, 0x43
        /*002c*/ 	.byte	0x00, 0x00, 0x0c, 0x43, 0x00, 0x00, 0x3d, 0x43, 0x00, 0x00, 0x37, 0x43, 0x00, 0x00, 0xaa, 0x42
        /*003c*/ 	.byte	0x00, 0x00, 0x42, 0x43, 0x00, 0x00, 0x36, 0x43, 0x00, 0x00, 0x34, 0x43, 0x00, 0x00, 0x53, 0x43
        /*004c*/ 	.byte	0x00, 0x00, 0x4c, 0x43, 0x00, 0x00, 0x5a, 0x43, 0x00, 0x00, 0x0f, 0x43, 0x00, 0x00, 0xf4, 0x42
        /*005c*/ 	.byte	0x00, 0x00, 0x12, 0x43, 0x00, 0x80, 0x81, 0x43, 0x00, 0x00, 0x65, 0x43, 0x00, 0x00, 0x20, 0x43
	.type		c_conservation_propensity,@object
	.size		c_conservation_propensity,(c_hydrophobicity - c_conservation_propensity)
c_conservation_propensity:
        /*006c*/ 	.byte	0x66, 0x66, 0xe6, 0x3e, 0x33, 0x33, 0x33, 0x3f, 0xcd, 0xcc, 0x0c, 0x3f, 0x66, 0x66, 0x26, 0x3f
        /*007c*/ 	.byte	0xcd, 0xcc, 0x4c, 0x3f, 0x00, 0x00, 0x00, 0x3f, 0x66, 0x66, 0x26, 0x3f, 0x00, 0x00, 0x40, 0x3f
        /*008c*/ 	.byte	0x33, 0x33, 0x33, 0x3f, 0xcd, 0xcc, 0xcc, 0x3e, 0x33, 0x33, 0xb3, 0x3e, 0xcd, 0xcc, 0x0c, 0x3f
        /*009c*/ 	.byte	0x66, 0x66, 0xe6, 0x3e, 0x00, 0x00, 0x00, 0x3f, 0x33, 0x33, 0x33, 0x3f, 0x66, 0x66, 0xe6, 0x3e
        /*00ac*/ 	.byte	0x00, 0x00, 0x00, 0x3f, 0x00, 0x00, 0x40, 0x3f, 0x9a, 0x99, 0x19, 0x3f, 0xcd, 0xcc, 0xcc, 0x3e
	.type		c_hydrophobicity,@object
	.size		c_hydrophobicity,(.L_3 - c_hydrophobicity)
c_hydrophobicity:
        /*00bc*/ 	.byte	0x52, 0xb8, 0x1e, 0x3f, 0x00, 0x00, 0x00, 0x00, 0xec, 0x51, 0xb8, 0x3d, 0xcd, 0xcc, 0x4c, 0x3d
        /*00cc*/ 	.byte	0xe1, 0x7a, 0x94, 0x3e, 0x00, 0x00, 0x00, 0x00, 0x00, 0x00, 0x00, 0x00, 0x8f, 0xc2, 0xf5, 0x3e
        /*00dc*/ 	.byte	0xb8, 0x1e, 0x05, 0x3e, 0x66, 0x66, 0x66, 0x3f, 0x66, 0x66, 0x66, 0x3f, 0x00, 0x00, 0x00, 0x00
        /*00ec*/ 	.byte	0x0a, 0xd7, 0x23, 0x3f, 0xae, 0x47, 0x61, 0x3f, 0x7b, 0x14, 0x2e, 0x3f, 0xcd, 0xcc, 0x4c, 0x3d
        /*00fc*/ 	.byte	0xb8, 0x1e, 0x05, 0x3e, 0x3d, 0x0a, 0x57, 0x3f, 0x85, 0xeb, 0xd1, 0x3e, 0x5c, 0x8f, 0x42, 0x3f
.L_3:


//--------------------- .text.compute_sota_features_kernel --------------------------
	.section	.text.compute_sota_features_kernel,"ax",@progbits
	.align	128
        .global         compute_sota_features_kernel
        .type           compute_sota_features_kernel,@function
        .size           compute_sota_features_kernel,(.L_x_250 - compute_sota_features_kernel)
        .other          compute_sota_features_kernel,@"STO_CUDA_ENTRY STV_DEFAULT"
compute_sota_features_kernel:
.text.compute_sota_features_kernel:
[----:B------:R-:W-:Y:S01]  /*0000*/  LDC R1, c[0x0][0x37c] ;  /* 0x0000df00ff017b82 */ /* 0x000fe20000000800 */
[----:B------:R-:W0:Y:S07]  /*0010*/  S2R R21, SR_TID.X ;  /* 0x0000000000157919 */ /* 0x000e2e0000002100 */
[----:B------:R-:W1:Y:S01]  /*0020*/  S2UR UR4, SR_CTAID.X ;  /* 0x00000000000479c3 */ /* 0x000e620000002500 */
[----:B------:R-:W1:Y:S07]  /*0030*/  LDCU UR5, c[0x0][0x360] ;  /* 0x00006c00ff0577ac */ /* 0x000e6e0008000800 */
[----:B------:R-:W2:Y:S01]  /*0040*/  LDC R5, c[0x0][0x3b0] ;  /* 0x0000ec00ff057b82 */ /* 0x000ea20000000800 */
[----:B-1----:R-:W-:-:S06]  /*0050*/  UIMAD UR4, UR4, UR5, URZ ;  /* 0x00000005040472a4 */ /* 0x002fcc000f8e02ff */
[----:B0-----:R-:W-:-:S04]  /*0060*/  IADD3 R20, PT, PT, R21, UR4, RZ ;  /* 0x0000000415147c10 */ /* 0x001fc8000fffe0ff */
[----:B--2---:R-:W-:-:S13]  /*0070*/  ISETP.GE.AND P0, PT, R20, R5, PT ;  /* 0x000000051400720c */ /* 0x004fda0003f06270 */
[----:B------:R-:W-:Y:S05]  /*0080*/  @P0 EXIT ;  /* 0x000000000000094d */ /* 0x000fea0003800000 */
[----:B------:R-:W0:Y:S01]  /*0090*/  LDC.64 R2, c[0x0][0x390] ;  /* 0x0000e400ff027b82 */ /* 0x000e220000000a00 */
[----:B------:R-:W1:Y:S01]  /*00a0*/  LDCU.64 UR12, c[0x0][0x358] ;  /* 0x00006b00ff0c77ac */ /* 0x000e620008000a00 */
[----:B------:R-:W2:Y:S01]  /*00b0*/  LDCU.64 UR14, c[0x0][0x380] ;  /* 0x00007000ff0e77ac */ /* 0x000ea20008000a00 */
[----:B0-----:R-:W-:-:S06]  /*00c0*/  IMAD.WIDE R2, R20, 0x4, R2 ;  /* 0x0000000414027825 */ /* 0x001fcc00078e0202 */
[----:B-1----:R-:W3:Y:S02]  /*00d0*/  LDG.E.CONSTANT R2, desc[UR12][R2.64] ;  /* 0x0000000c02027981 */ /* 0x002ee4000c1e9900 */
[----:B---3--:R-:W-:-:S13]  /*00e0*/  ISETP.GT.AND P0, PT, R2, -0x1, PT ;  /* 0xffffffff0200780c */ /* 0x008fda0003f04270 */
[----:B--2---:R-:W-:Y:S05]  /*00f0*/  @P0 BRA `(.L_x_0) ;  /* 0x0000000000880947 */ /* 0x004fea0003800000 */
[----:B------:R-:W0:Y:S01]  /*0100*/  LDC.64 R2, c[0x0][0x3b8] ;  /* 0x0000ee00ff027b82 */ /* 0x000e220000000a00 */
[----:B------:R-:W-:-:S04]  /*0110*/  IMAD R5, R20, 0x1e, RZ ;  /* 0x0000001e14057824 */ /* 0x000fc800078e02ff */
[----:B0-----:R-:W-:-:S05]  /*0120*/  IMAD.WIDE R2, R5, 0x4, R2 ;  /* 0x0000000405027825 */ /* 0x001fca00078e0202 */
[----:B------:R-:W-:Y:S04]  /*0130*/  STG.E desc[UR12][R2.64], RZ ;  /* 0x000000ff02007986 */ /* 0x000fe8000c10190c */
        /* <DEDUP_REMOVED lines=28> */
[----:B------:R-:W-:Y:S01]  /*0300*/  STG.E desc[UR12][R2.64+0x74], RZ ;  /* 0x000074ff02007986 */ /* 0x000fe2000c10190c */
[----:B------:R-:W-:Y:S05]  /*0310*/  EXIT ;  /* 0x000000000000794d */ /* 0x000fea0003800000 */
.L_x_0:
[----:B------:R-:W0:Y:S01]  /*0320*/  LDC.64 R6, c[0x0][0x388] ;  /* 0x0000e200ff067b82 */ /* 0x000e220000000a00 */
[----:B------:R-:W-:-:S07]  /*0330*/  IMAD R3, R2, 0x3, RZ ;  /* 0x0000000302037824 */ /* 0x000fce00078e02ff */
[----:B------:R-:W1:Y:S08]  /*0340*/  LDC.64 R8, c[0x0][0x398] ;  /* 0x0000e600ff087b82 */ /* 0x000e700000000a00 */
[----:B------:R-:W2:Y:S01]  /*0350*/  LDC.64 R10, c[0x0][0x3a8] ;  /* 0x0000ea00ff0a7b82 */ /* 0x000ea20000000a00 */
[----:B0-----:R-:W-:-:S05]  /*0360*/  IMAD.WIDE.U32 R6, R3, 0x4, R6 ;  /* 0x0000000403067825 */ /* 0x001fca00078e0006 */
[----:B------:R0:W5:Y:S01]  /*0370*/  LDG.E.CONSTANT R19, desc[UR12][R6.64] ;  /* 0x0000000c06137981 */ /* 0x000162000c1e9900 */
[----:B-1----:R-:W-:-:S03]  /*0380*/  IMAD.WIDE R8, R20, 0x4, R8 ;  /* 0x0000000414087825 */ /* 0x002fc600078e0208 */
[----:B------:R0:W5:Y:S04]  /*0390*/  LDG.E.CONSTANT R18, desc[UR12][R6.64+0x4] ;  /* 0x0000040c06127981 */ /* 0x000168000c1e9900 */
[----:B------:R0:W5:Y:S01]  /*03a0*/  LDG.E.CONSTANT R17, desc[UR12][R6.64+0x8] ;  /* 0x0000080c06117981 */ /* 0x000162000c1e9900 */
[----:B--2---:R-:W-:-:S03]  /*03b0*/  IMAD.WIDE R10, R20, 0x4, R10 ;  /* 0x00000004140a7825 */ /* 0x004fc600078e020a */
[----:B------:R0:W5:Y:S04]  /*03c0*/  LDG.E.CONSTANT R16, desc[UR12][R8.64] ;  /* 0x0000000c08107981 */ /* 0x000168000c1e9900 */
[----:B------:R0:W5:Y:S01]  /*03d0*/  LDG.E.CONSTANT R0, desc[UR12][R10.64] ;  /* 0x0000000c0a007981 */ /* 0x000162000c1e9900 */
[----:B------:R-:W-:Y:S01]  /*03e0*/  ISETP.GE.AND P0, PT, R5, 0x1, PT ;  /* 0x000000010500780c */ /* 0x000fe20003f06270 */
[----:B------:R-:W-:Y:S02]  /*03f0*/  HFMA2 R3, -RZ, RZ, 0, 0 ;  /* 0x00000000ff037431 */ /* 0x000fe400000001ff */
[----:B------:R-:W-:-:S10]  /*0400*/  IMAD.MOV.U32 R4, RZ, RZ, RZ ;  /* 0x000000ffff047224 */ /* 0x000fd400078e00ff */
[----:B0-----:R-:W-:Y:S05]  /*0410*/  @!P0 BRA `(.L_x_1) ;  /* 0x0000000c00388947 */ /* 0x001fea0003800000 */
[C---:B------:R-:W-:Y:S01]  /*0420*/  VIADD R2, R5.reuse, 0xffffffff ;  /* 0xffffffff05027836 */ /* 0x040fe20000000000 */
[----:B------:R-:W-:Y:S01]  /*0430*/  LOP3.LUT R7, R5, 0x3, RZ, 0xc0, !PT ;  /* 0x0000000305077812 */ /* 0x000fe200078ec0ff */
[----:B------:R-:W-:Y:S01]  /*0440*/  IMAD R8, R20, R5, RZ ;  /* 0x0000000514087224 */ /* 0x000fe200078e02ff */
[----:B------:R-:W-:Y:S01]  /*0450*/  MOV R3, RZ ;  /* 0x000000ff00037202 */ /* 0x000fe20000000f00 */
[----:B------:R-:W-:Y:S01]  /*0460*/  IMAD.MOV.U32 R6, RZ, RZ, RZ ;  /* 0x000000ffff067224 */ /* 0x000fe200078e00ff */
[----:B------:R-:W-:Y:S02]  /*0470*/  ISETP.GE.U32.AND P0, PT, R2, 0x3, PT ;  /* 0x000000030200780c */ /* 0x000fe40003f06070 */
[----:B------:R-:W-:-:S11]  /*0480*/  MOV R4, RZ ;  /* 0x000000ff00047202 */ /* 0x000fd60000000f00 */
[----:B------:R-:W-:Y:S05]  /*0490*/  @!P0 BRA `(.L_x_2) ;  /* 0x0000000800648947 */ /* 0x000fea0003800000 */
[----:B------:R-:W0:Y:S01]  /*04a0*/  LDC.64 R12, c[0x0][0x380] ;  /* 0x0000e000ff0c7b82 */ /* 0x000e220000000a00 */
[----:B------:R-:W-:Y:S01]  /*04b0*/  LOP3.LUT R6, R5, 0x7ffffffc, RZ, 0xc0, !PT ;  /* 0x7ffffffc05067812 */ /* 0x000fe200078ec0ff */
[----:B------:R-:W-:Y:S01]  /*04c0*/  IMAD.MOV.U32 R3, RZ, RZ, RZ ;  /* 0x000000ffff037224 */ /* 0x000fe200078e00ff */
[----:B------:R-:W-:-:S07]  /*04d0*/  CS2R R4, SRZ ;  /* 0x0000000000047805 */ /* 0x000fce000001ff00 */
.L_x_19:
[----:B------:R-:W-:Y:S01]  /*04e0*/  ISETP.NE.AND P0, PT, R5, R20, PT ;  /* 0x000000140500720c */ /* 0x000fe20003f05270 */
[----:B------:R-:W-:-:S12]  /*04f0*/  BSSY.RECONVERGENT B2, `(.L_x_3) ;  /* 0x0000022000027945 */ /* 0x000fd80003800200 */
[----:B------:R-:W-:Y:S05]  /*0500*/  @!P0 BRA `(.L_x_4) ;  /* 0x0000000000808947 */ /* 0x000fea0003800000 */
[----:B------:R-:W-:-:S05]  /*0510*/  IADD3 R11, PT, PT, R8, R5, RZ ;  /* 0x00000005080b7210 */ /* 0x000fca0007ffe0ff */
[----:B0-----:R-:W-:-:S06]  /*0520*/  IMAD.WIDE R10, R11, 0x4, R12 ;  /* 0x000000040b0a7825 */ /* 0x001fcc00078e020c */
[----:B------:R-:W2:Y:S02]  /*0530*/  LDG.E.CONSTANT R11, desc[UR12][R10.64] ;  /* 0x0000000c0a0b7981 */ /* 0x000ea4000c1e9900 */
[----:B--2---:R-:W-:-:S13]  /*0540*/  FSETP.GEU.AND P0, PT, R11, 10, PT ;  /* 0x412000000b00780b */ /* 0x004fda0003f0e000 */
[----:B------:R-:W-:Y:S05]  /*0550*/  @P0 BRA `(.L_x_4) ;  /* 0x00000000006c0947 */ /* 0x000fea0003800000 */
[----:B------:R-:W-:Y:S01]  /*0560*/  MOV R9, 0x41900000 ;  /* 0x4190000000097802 */ /* 0x000fe20000000f00 */
[----:B------:R-:W-:Y:S01]  /*0570*/  FMUL R2, R11, R11 ;  /* 0x0000000b0b027220 */ /* 0x000fe20000400000 */
[----:B------:R-:W-:Y:S01]  /*0580*/  IMAD.MOV.U32 R10, RZ, RZ, 0x3d638e39 ;  /* 0x3d638e39ff0a7424 */ /* 0x000fe200078e00ff */
[----:B------:R-:W-:Y:S02]  /*0590*/  BSSY.RECONVERGENT B3, `(.L_x_5) ;  /* 0x000000c000037945 */ /* 0x000fe40003800200 */
[----:B------:R-:W0:Y:S01]  /*05a0*/  FCHK P0, R2, -18 ;  /* 0xc190000002007902 */ /* 0x000e220000000000 */
[----:B------:R-:W-:-:S04]  /*05b0*/  FFMA R9, -R10, R9, 1 ;  /* 0x3f8000000a097423 */ /* 0x000fc80000000109 */
[----:B------:R-:W-:-:S04]  /*05c0*/  FFMA R9, R9, -R10, -0.055555555969476699829 ;  /* 0xbd638e3909097423 */ /* 0x000fc8000000080a */
[----:B------:R-:W-:-:S04]  /*05d0*/  FFMA R10, R2, R9, RZ ;  /* 0x00000009020a7223 */ /* 0x000fc800000000ff */
[----:B------:R-:W-:-:S04]  /*05e0*/  FFMA R11, R10, 18, R2 ;  /* 0x419000000a0b7823 */ /* 0x000fc80000000002 */
[----:B------:R-:W-:Y:S01]  /*05f0*/  FFMA R9, R9, R11, R10 ;  /* 0x0000000b09097223 */ /* 0x000fe2000000000a */
[----:B0-----:R-:W-:Y:S06]  /*0600*/  @!P0 BRA `(.L_x_6) ;  /* 0x0000000000108947 */ /* 0x001fec0003800000 */
[----:B------:R-:W-:Y:S01]  /*0610*/  IMAD.MOV.U32 R37, RZ, RZ, -0x3e700000 ;  /* 0xc1900000ff257424 */ /* 0x000fe200078e00ff */
[----:B------:R-:W-:-:S07]  /*0620*/  MOV R24, 0x640 ;  /* 0x0000064000187802 */ /* 0x000fce0000000f00 */
[----:B-----5:R-:W-:Y:S05]  /*0630*/  CALL.REL.NOINC `($__internal_2_$__cuda_sm3x_div_rn_noftz_f32_slowpath) ;  /* 0x000000a8007c7944 */ /* 0x020fea0003c00000 */
[----:B------:R-:W-:-:S07]  /*0640*/  MOV R9, R2 ;  /* 0x0000000200097202 */ /* 0x000fce0000000f00 */
.L_x_6:
[----:B------:R-:W-:Y:S05]  /*0650*/  BSYNC.RECONVERGENT B3 ;  /* 0x0000000000037941 */ /* 0x000fea0003800200 */
.L_x_5:
[----:B------:R-:W-:Y:S02]  /*0660*/  HFMA2 R2, -RZ, RZ, 0.96630859375, -0.0022525787353515625 ;  /* 0x3bbb989dff027431 */ /* 0x000fe400000001ff */
[----:B------:R-:W-:Y:S01]  /*0670*/  IMAD.MOV.U32 R11, RZ, RZ, 0x437c0000 ;  /* 0x437c0000ff0b7424 */ /* 0x000fe200078e00ff */
[----:B------:R-:W-:Y:S02]  /*0680*/  IADD3 R4, PT, PT, R4, 0x1, RZ ;  /* 0x0000000104047810 */ /* 0x000fe40007ffe0ff */
[----:B------:R-:W-:-:S04]  /*0690*/  FFMA.SAT R2, R9, R2, 0.5 ;  /* 0x3f00000009027423 */ /* 0x000fc80000002002 */
[----:B------:R-:W-:-:S04]  /*06a0*/  FFMA.RM R2, R2, R11, 12582913 ;  /* 0x4b40000102027423 */ /* 0x000fc8000000400b */
[C---:B------:R-:W-:Y:S01]  /*06b0*/  FADD R10, R2.reuse, -12583039 ;  /* 0xcb40007f020a7421 */ /* 0x040fe20000000000 */
[----:B------:R-:W-:-:S03]  /*06c0*/  SHF.L.U32 R2, R2, 0x17, RZ ;  /* 0x0000001702027819 */ /* 0x000fc600000006ff */
[----:B------:R-:W-:-:S04]  /*06d0*/  FFMA R10, R9, 1.4426950216293334961, -R10 ;  /* 0x3fb8aa3b090a7823 */ /* 0x000fc8000000080a */
[----:B------:R-:W-:-:S06]  /*06e0*/  FFMA R10, R9, 1.925963033500011079e-08, R10 ;  /* 0x32a57060090a7823 */ /* 0x000fcc000000000a */
[----:B------:R-:W0:Y:S02]  /*06f0*/  MUFU.EX2 R10, R10 ;  /* 0x0000000a000a7308 */ /* 0x000e240000000800 */
[----:B0-----:R-:W-:-:S07]  /*0700*/  FFMA R3, R2, R10, R3 ;  /* 0x0000000a02037223 */ /* 0x001fce0000000003 */
.L_x_4:
[----:B------:R-:W-:Y:S05]  /*0710*/  BSYNC.RECONVERGENT B2 ;  /* 0x0000000000027941 */ /* 0x000fea0003800200 */
.L_x_3:
[----:B------:R-:W-:Y:S01]  /*0720*/  SHF.R.S32.HI R11, RZ, 0x1f, R5 ;  /* 0x0000001fff0b7819 */ /* 0x000fe20000011405 */
[----:B------:R-:W-:Y:S01]  /*0730*/  VIADD R9, R5, 0x1 ;  /* 0x0000000105097836 */ /* 0x000fe20000000000 */
[C---:B------:R-:W-:Y:S01]  /*0740*/  IADD3 R2, P0, PT, R8.reuse, R5, RZ ;  /* 0x0000000508027210 */ /* 0x040fe20007f1e0ff */
[----:B------:R-:W-:Y:S03]  /*0750*/  BSSY.RECONVERGENT B2, `(.L_x_7) ;  /* 0x0000024000027945 */ /* 0x000fe60003800200 */
[----:B------:R-:W-:Y:S02]  /*0760*/  LEA.HI.X.SX32 R11, R8, R11, 0x1, P0 ;  /* 0x0000000b080b7211 */ /* 0x000fe400000f0eff */
[----:B------:R-:W-:Y:S02]  /*0770*/  ISETP.NE.AND P0, PT, R9, R20, PT ;  /* 0x000000140900720c */ /* 0x000fe40003f05270 */
[----:B------:R-:W-:-:S04]  /*0780*/  LEA R10, P1, R2, UR14, 0x2 ;  /* 0x0000000e020a7c11 */ /* 0x000fc8000f8210ff */
[----:B------:R-:W-:-:S07]  /*0790*/  LEA.HI.X R11, R2, UR15, R11, 0x2, P1 ;  /* 0x0000000f020b7c11 */ /* 0x000fce00088f140b */
[----:B------:R-:W-:Y:S05]  /*07a0*/  @!P0 BRA `(.L_x_8) ;  /* 0x0000000000788947 */ /* 0x000fea0003800000 */
[----:B------:R-:W2:Y:S02]  /*07b0*/  LDG.E.CONSTANT R2, desc[UR12][R10.64+0x4] ;  /* 0x0000040c0a027981 */ /* 0x000ea4000c1e9900 */
[----:B--2---:R-:W-:-:S13]  /*07c0*/  FSETP.GEU.AND P0, PT, R2, 10, PT ;  /* 0x412000000200780b */ /* 0x004fda0003f0e000 */
[----:B------:R-:W-:Y:S05]  /*07d0*/  @P0 BRA `(.L_x_8) ;  /* 0x00000000006c0947 */ /* 0x000fea0003800000 */
[----:B------:R-:W-:Y:S01]  /*07e0*/  HFMA2 R14, -RZ, RZ, 2.78125, 0 ;  /* 0x41900000ff0e7431 */ /* 0x000fe200000001ff */
[----:B------:R-:W-:Y:S01]  /*07f0*/  MOV R9, 0x3d638e39 ;  /* 0x3d638e3900097802 */ /* 0x000fe20000000f00 */
[----:B------:R-:W-:Y:S01]  /*0800*/  FMUL R22, R2, R2 ;  /* 0x0000000202167220 */ /* 0x000fe20000400000 */
[----:B------:R-:W-:Y:S03]  /*0810*/  BSSY.RECONVERGENT B3, `(.L_x_9) ;  /* 0x000000c000037945 */ /* 0x000fe60003800200 */
[----:B------:R-:W1:Y:S01]  /*0820*/  FCHK P0, R22, -18 ;  /* 0xc190000016007902 */ /* 0x000e620000000000 */
[----:B------:R-:W-:-:S04]  /*0830*/  FFMA R14, -R9, R14, 1 ;  /* 0x3f800000090e7423 */ /* 0x000fc8000000010e */
[----:B------:R-:W-:-:S04]  /*0840*/  FFMA R2, R14, -R9, -0.055555555969476699829 ;  /* 0xbd638e390e027423 */ /* 0x000fc80000000809 */
[----:B------:R-:W-:-:S04]  /*0850*/  FFMA R9, R2, R22, RZ ;  /* 0x0000001602097223 */ /* 0x000fc800000000ff */
[----:B------:R-:W-:-:S04]  /*0860*/  FFMA R14, R9, 18, R22 ;  /* 0x41900000090e7823 */ /* 0x000fc80000000016 */
[----:B------:R-:W-:Y:S01]  /*0870*/  FFMA R2, R2, R14, R9 ;  /* 0x0000000e02027223 */ /* 0x000fe20000000009 */
[----:B-1----:R-:W-:Y:S06]  /*0880*/  @!P0 BRA `(.L_x_10) ;  /* 0x0000000000108947 */ /* 0x002fec0003800000 */
[----:B------:R-:W-:Y:S01]  /*0890*/  IMAD.MOV.U32 R2, RZ, RZ, R22 ;  /* 0x000000ffff027224 */ /* 0x000fe200078e0016 */
[----:B------:R-:W-:Y:S02]  /*08a0*/  MOV R37, 0xc1900000 ;  /* 0xc190000000257802 */ /* 0x000fe40000000f00 */
[----:B------:R-:W-:-:S07]  /*08b0*/  MOV R24, 0x8d0 ;  /* 0x000008d000187802 */ /* 0x000fce0000000f00 */
[----:B0----5:R-:W-:Y:S05]  /*08c0*/  CALL.REL.NOINC `($__internal_2_$__cuda_sm3x_div_rn_noftz_f32_slowpath) ;  /* 0x000000a400d87944 */ /* 0x021fea0003c00000 */
.L_x_10:
[----:B------:R-:W-:Y:S05]  /*08d0*/  BSYNC.RECONVERGENT B3 ;  /* 0x0000000000037941 */ /* 0x000fea0003800200 */
.L_x_9:
[----:B------:R-:W-:Y:S01]  /*08e0*/  MOV R9, 0x3bbb989d ;  /* 0x3bbb989d00097802 */ /* 0x000fe20000000f00 */
[----:B------:R-:W-:Y:S01]  /*08f0*/  IMAD.MOV.U32 R14, RZ, RZ, 0x437c0000 ;  /* 0x437c0000ff0e7424 */ /* 0x000fe200078e00ff */
[----:B------:R-:W-:-:S03]  /*0900*/  IADD3 R4, PT, PT, R4, 0x1, RZ ;  /* 0x0000000104047810 */ /* 0x000fc60007ffe0ff */
[----:B------:R-:W-:-:S04]  /*0910*/  FFMA.SAT R9, R2, R9, 0.5 ;  /* 0x3f00000002097423 */ /* 0x000fc80000002009 */
[----:B------:R-:W-:-:S04]  /*0920*/  FFMA.RM R9, R9, R14, 12582913 ;  /* 0x4b40000109097423 */ /* 0x000fc8000000400e */
[----:B------:R-:W-:-:S04]  /*0930*/  FADD R15, R9, -12583039 ;  /* 0xcb40007f090f7421 */ /* 0x000fc80000000000 */
[----:B------:R-:W-:-:S04]  /*0940*/  FFMA R15, R2, 1.4426950216293334961, -R15 ;  /* 0x3fb8aa3b020f7823 */ /* 0x000fc8000000080f */
[----:B------:R-:W-:Y:S01]  /*0950*/  FFMA R15, R2, 1.925963033500011079e-08, R15 ;  /* 0x32a57060020f7823 */ /* 0x000fe2000000000f */
[----:B------:R-:W-:-:S05]  /*0960*/  SHF.L.U32 R2, R9, 0x17, RZ ;  /* 0x0000001709027819 */ /* 0x000fca00000006ff */
[----:B------:R-:W1:Y:S02]  /*0970*/  MUFU.EX2 R15, R15 ;  /* 0x0000000f000f7308 */ /* 0x000e640000000800 */
[----:B-1----:R-:W-:-:S07]  /*0980*/  FFMA R3, R2, R15, R3 ;  /* 0x0000000f02037223 */ /* 0x002fce0000000003 */
.L_x_8:
[----:B------:R-:W-:Y:S05]  /*0990*/  BSYNC.RECONVERGENT B2 ;  /* 0x0000000000027941 */ /* 0x000fea0003800200 */
.L_x_7:
[----:B------:R-:W-:Y:S01]  /*09a0*/  VIADD R9, R5, 0x2 ;  /* 0x0000000205097836 */ /* 0x000fe20000000000 */
[----:B------:R-:W-:Y:S04]  /*09b0*/  BSSY.RECONVERGENT B2, `(.L_x_11) ;  /* 0x0000021000027945 */ /* 0x000fe80003800200 */
[----:B------:R-:W-:-:S13]  /*09c0*/  ISETP.NE.AND P0, PT, R9, R20, PT ;  /* 0x000000140900720c */ /* 0x000fda0003f05270 */
[----:B------:R-:W-:Y:S05]  /*09d0*/  @!P0 BRA `(.L_x_12) ;  /* 0x0000000000788947 */ /* 0x000fea0003800000 */
[----:B------:R-:W2:Y:S02]  /*09e0*/  LDG.E.CONSTANT R2, desc[UR12][R10.64+0x8] ;  /* 0x0000080c0a027981 */ /* 0x000ea4000c1e9900 */
[----:B--2---:R-:W-:-:S13]  /*09f0*/  FSETP.GEU.AND P0, PT, R2, 10, PT ;  /* 0x412000000200780b */ /* 0x004fda0003f0e000 */
[----:B------:R-:W-:Y:S05]  /*0a00*/  @P0 BRA `(.L_x_12) ;  /* 0x00000000006c0947 */ /* 0x000fea0003800000 */
[----:B------:R-:W-:Y:S01]  /*0a10*/  HFMA2 R9, -RZ, RZ, 1.3466796875, -0.0003798007965087890625 ;  /* 0x3d638e39ff097431 */ /* 0x000fe200000001ff */
        /* <DEDUP_REMOVED lines=14> */
.L_x_14:
[----:B------:R-:W-:Y:S05]  /*0b00*/  BSYNC.RECONVERGENT B3 ;  /* 0x0000000000037941 */ /* 0x000fea0003800200 */
.L_x_13:
[----:B------:R-:W-:Y:S02]  /*0b10*/  HFMA2 R9, -RZ, RZ, 0.96630859375, -0.0022525787353515625 ;  /* 0x3bbb989dff097431 */ /* 0x000fe400000001ff */
[----:B------:R-:W-:Y:S01]  /*0b20*/  IMAD.MOV.U32 R14, RZ, RZ, 0x437c0000 ;  /* 0x437c0000ff0e7424 */ /* 0x000fe200078e00ff */
[----:B------:R-:W-:Y:S02]  /*0b30*/  IADD3 R4, PT, PT, R4, 0x1, RZ ;  /* 0x0000000104047810 */ /* 0x000fe40007ffe0ff */
        /* <DEDUP_REMOVED lines=8> */
.L_x_12:
[----:B------:R-:W-:Y:S05]  /*0bc0*/  BSYNC.RECONVERGENT B2 ;  /* 0x0000000000027941 */ /* 0x000fea0003800200 */
.L_x_11:
[----:B------:R-:W-:Y:S01]  /*0bd0*/  VIADD R9, R5, 0x3 ;  /* 0x0000000305097836 */ /* 0x000fe20000000000 */
[----:B------:R-:W-:Y:S04]  /*0be0*/  BSSY.RECONVERGENT B2, `(.L_x_15) ;  /* 0x0000021000027945 */ /* 0x000fe80003800200 */
[----:B------:R-:W-:-:S13]  /*0bf0*/  ISETP.NE.AND P0, PT, R9, R20, PT ;  /* 0x000000140900720c */ /* 0x000fda0003f05270 */
        /* <DEDUP_REMOVED lines=19> */
.L_x_18:
[----:B------:R-:W-:Y:S05]  /*0d30*/  BSYNC.RECONVERGENT B3 ;  /* 0x0000000000037941 */ /* 0x000fea0003800200 */
.L_x_17:
        /* <DEDUP_REMOVED lines=11> */
.L_x_16:
[----:B------:R-:W-:Y:S05]  /*0df0*/  BSYNC.RECONVERGENT B2 ;  /* 0x0000000000027941 */ /* 0x000fea0003800200 */
.L_x_15:
[----:B------:R-:W-:-:S05]  /*0e00*/  VIADD R5, R5, 0x4 ;  /* 0x0000000405057836 */ /* 0x000fca0000000000 */
[----:B------:R-:W-:-:S13]  /*0e10*/  ISETP.NE.AND P0, PT, R5, R6, PT ;  /* 0x000000060500720c */ /* 0x000fda0003f05270 */
[----:B------:R-:W-:Y:S05]  /*0e20*/  @P0 BRA `(.L_x_19) ;  /* 0xfffffff400ac0947 */ /* 0x000fea000383ffff */
.L_x_2:
[----:B------:R-:W-:-:S13]  /*0e30*/  ISETP.NE.AND P0, PT, R7, RZ, PT ;  /* 0x000000ff0700720c */ /* 0x000fda0003f05270 */
[----:B------:R-:W-:Y:S05]  /*0e40*/  @!P0 BRA `(.L_x_20) ;  /* 0x0000000000a88947 */ /* 0x000fea0003800000 */
[----:B0-----:R-:W0:Y:S01]  /*0e50*/  LDC.64 R12, c[0x0][0x380] ;  /* 0x0000e000ff0c7b82 */ /* 0x001e220000000a00 */
[----:B------:R-:W-:-:S07]  /*0e60*/  HFMA2 R10, -RZ, RZ, 0, 0 ;  /* 0x00000000ff0a7431 */ /* 0x000fce00000001ff */
.L_x_25:
[----:B------:R-:W-:Y:S01]  /*0e70*/  ISETP.NE.AND P0, PT, R6, R20, PT ;  /* 0x000000140600720c */ /* 0x000fe20003f05270 */
[----:B------:R-:W-:Y:S01]  /*0e80*/  BSSY.RECONVERGENT B2, `(.L_x_21) ;  /* 0x0000024000027945 */ /* 0x000fe20003800200 */
[----:B------:R-:W-:-:S04]  /*0e90*/  IADD3 R10, PT, PT, R10, 0x1, RZ ;  /* 0x000000010a0a7810 */ /* 0x000fc80007ffe0ff */
[----:B------:R-:W-:-:S07]  /*0ea0*/  ISETP.NE.AND P4, PT, R10, R7, PT ;  /* 0x000000070a00720c */ /* 0x000fce0003f85270 */
[----:B------:R-:W-:Y:S06]  /*0eb0*/  @!P0 BRA `(.L_x_22) ;  /* 0x0000000000808947 */ /* 0x000fec0003800000 */
[----:B------:R-:W-:-:S04]  /*0ec0*/  IMAD.IADD R15, R8, 0x1, R6 ;  /* 0x00000001080f7824 */ /* 0x000fc800078e0206 */
[----:B0-----:R-:W-:-:S06]  /*0ed0*/  IMAD.WIDE R14, R15, 0x4, R12 ;  /* 0x000000040f0e7825 */ /* 0x001fcc00078e020c */
[----:B------:R-:W2:Y:S02]  /*0ee0*/  LDG.E.CONSTANT R14, desc[UR12][R14.64] ;  /* 0x0000000c0e0e7981 */ /* 0x000ea4000c1e9900 */
[----:B--2---:R-:W-:-:S13]  /*0ef0*/  FSETP.GEU.AND P0, PT, R14, 10, PT ;  /* 0x412000000e00780b */ /* 0x004fda0003f0e000 */
[----:B------:R-:W-:Y:S05]  /*0f00*/  @P0 BRA `(.L_x_22) ;  /* 0x00000000006c0947 */ /* 0x000fea0003800000 */
[----:B------:R-:W-:Y:S01]  /*0f10*/  HFMA2 R5, -RZ, RZ, 2.78125, 0 ;  /* 0x41900000ff057431 */ /* 0x000fe200000001ff */
[----:B------:R-:W-:Y:S01]  /*0f20*/  MOV R2, 0x3d638e39 ;  /* 0x3d638e3900027802 */ /* 0x000fe20000000f00 */
[----:B------:R-:W-:Y:S01]  /*0f30*/  FMUL R22, R14, R14 ;  /* 0x0000000e0e167220 */ /* 0x000fe20000400000 */
[----:B------:R-:W-:Y:S03]  /*0f40*/  BSSY.RECONVERGENT B3, `(.L_x_23) ;  /* 0x000000c000037945 */ /* 0x000fe60003800200 */
[----:B------:R-:W0:Y:S01]  /*0f50*/  FCHK P0, R22, -18 ;  /* 0xc190000016007902 */ /* 0x000e220000000000 */
[----:B------:R-:W-:-:S04]  /*0f60*/  FFMA R5, -R2, R5, 1 ;  /* 0x3f80000002057423 */ /* 0x000fc80000000105 */
[----:B------:R-:W-:-:S04]  /*0f70*/  FFMA R2, R5, -R2, -0.055555555969476699829 ;  /* 0xbd638e3905027423 */ /* 0x000fc80000000802 */
[----:B------:R-:W-:-:S04]  /*0f80*/  FFMA R5, R2, R22, RZ ;  /* 0x0000001602057223 */ /* 0x000fc800000000ff */
[----:B------:R-:W-:-:S04]  /*0f90*/  FFMA R14, R5, 18, R22 ;  /* 0x41900000050e7823 */ /* 0x000fc80000000016 */
[----:B------:R-:W-:Y:S01]  /*0fa0*/  FFMA R2, R2, R14, R5 ;  /* 0x0000000e02027223 */ /* 0x000fe20000000005 */
[----:B0-----:R-:W-:Y:S06]  /*0fb0*/  @!P0 BRA `(.L_x_24) ;  /* 0x0000000000108947 */ /* 0x001fec0003800000 */
[----:B------:R-:W-:Y:S01]  /*0fc0*/  IMAD.MOV.U32 R2, RZ, RZ, R22 ;  /* 0x000000ffff027224 */ /* 0x000fe200078e0016 */
[----:B------:R-:W-:Y:S02]  /*0fd0*/  MOV R37, 0xc1900000 ;  /* 0xc190000000257802 */ /* 0x000fe40000000f00 */
[----:B------:R-:W-:-:S07]  /*0fe0*/  MOV R24, 0x1000 ;  /* 0x0000100000187802 */ /* 0x000fce0000000f00 */
[----:B-----5:R-:W-:Y:S05]  /*0ff0*/  CALL.REL.NOINC `($__internal_2_$__cuda_sm3x_div_rn_noftz_f32_slowpath) ;  /* 0x000000a0000c7944 */ /* 0x020fea0003c00000 */
.L_x_24:
[----:B------:R-:W-:Y:S05]  /*1000*/  BSYNC.RECONVERGENT B3 ;  /* 0x0000000000037941 */ /* 0x000fea0003800200 */
.L_x_23:
        /* <DEDUP_REMOVED lines=9> */
[----:B------:R-:W0:Y:S02]  /*10a0*/  MUFU.EX2 R9, R9 ;  /* 0x0000000900097308 */ /* 0x000e240000000800 */
[----:B0-----:R-:W-:-:S07]  /*10b0*/  FFMA R3, R2, R9, R3 ;  /* 0x0000000902037223 */ /* 0x001fce0000000003 */
.L_x_22:
[----:B------:R-:W-:Y:S05]  /*10c0*/  BSYNC.RECONVERGENT B2 ;  /* 0x0000000000027941 */ /* 0x000fea0003800200 */
.L_x_21:
[----:B------:R-:W-:Y:S01]  /*10d0*/  VIADD R6, R6, 0x1 ;  /* 0x0000000106067836 */ /* 0x000fe20000000000 */
[----:B------:R-:W-:Y:S06]  /*10e0*/  @P4 BRA `(.L_x_25) ;  /* 0xfffffffc00604947 */ /* 0x000fec000383ffff */
.L_x_20:
[----:B------:R-:W-:-:S07]  /*10f0*/  I2FP.F32.S32 R4, R4 ;  /* 0x0000000400047245 */ /* 0x000fce0000201400 */
.L_x_1:
[C---:B-----5:R-:W-:Y:S01]  /*1100*/  FSETP.GT.AND P0, PT, R0.reuse, 0.5, PT ;  /* 0x3f0000000000780b */ /* 0x060fe20003f04000 */
[----:B------:R-:W-:Y:S01]  /*1110*/  FMUL R2, R3, -0.30000001192092895508 ;  /* 0xbe99999a03027820 */ /* 0x000fe20000400000 */
[----:B------:R-:W-:Y:S01]  /*1120*/  FSETP.GT.AND P1, PT, R0, 0.69999998807907104492, PT ;  /* 0x3f3333330000780b */ /* 0x000fe20003f24000 */
[----:B------:R-:W-:Y:S01]  /*1130*/  IMAD.MOV.U32 R8, RZ, RZ, 0x437c0000 ;  /* 0x437c0000ff087424 */ /* 0x000fe200078e00ff */
[----:B------:R-:W-:Y:S01]  /*1140*/  SEL R6, RZ, 0x1, !P0 ;  /* 0x00000001ff067807 */ /* 0x000fe20004000000 */
[----:B------:R-:W1:Y:S01]  /*1150*/  LDC R10, c[0x0][0x3b0] ;  /* 0x0000ec00ff0a7b82 */ /* 0x000e620000000800 */
[----:B------:R-:W-:Y:S01]  /*1160*/  MOV R5, 0x3bbb989d ;  /* 0x3bbb989d00057802 */ /* 0x000fe20000000f00 */
[----:B------:R-:W-:Y:S01]  /*1170*/  BSSY.RECONVERGENT B2, `(.L_x_26) ;  /* 0x000001b000027945 */ /* 0x000fe20003800200 */
[----:B------:R-:W-:Y:S02]  /*1180*/  SEL R6, R6, 0x4, !P1 ;  /* 0x0000000406067807 */ /* 0x000fe40004800000 */
[----:B------:R-:W-:Y:S01]  /*1190*/  MOV R9, 0x3b7d08e5 ;  /* 0x3b7d08e500097802 */ /* 0x000fe20000000f00 */
[----:B------:R-:W-:Y:S01]  /*11a0*/  FFMA.SAT R5, R2, R5, 0.5 ;  /* 0x3f00000002057423 */ /* 0x000fe20000002005 */
[----:B------:R-:W-:-:S03]  /*11b0*/  SHF.L.U32 R6, R6, 0x2, RZ ;  /* 0x0000000206067819 */ /* 0x000fc600000006ff */
[----:B------:R-:W-:Y:S01]  /*11c0*/  FFMA.RM R5, R5, R8, 12582913 ;  /* 0x4b40000105057423 */ /* 0x000fe20000004008 */
[----:B------:R-:W-:Y:S02]  /*11d0*/  IMAD.MOV.U32 R8, RZ, RZ, 0x43818000 ;  /* 0x43818000ff087424 */ /* 0x000fe400078e00ff */
[----:B------:R-:W2:Y:S01]  /*11e0*/  LDC R6, c[0x3][R6+0x1c] ;  /* 0x00c0070006067b82 */ /* 0x000ea20000000800 */
[C---:B------:R-:W-:Y:S01]  /*11f0*/  FADD R7, R5.reuse, -12583039 ;  /* 0xcb40007f05077421 */ /* 0x040fe20000000000 */
[----:B------:R-:W-:-:S03]  /*1200*/  SHF.L.U32 R15, R5, 0x17, RZ ;  /* 0x00000017050f7819 */ /* 0x000fc600000006ff */
[----:B------:R-:W-:-:S04]  /*1210*/  FFMA R7, R2, 1.4426950216293334961, -R7 ;  /* 0x3fb8aa3b02077823 */ /* 0x000fc80000000807 */
[----:B------:R-:W-:Y:S01]  /*1220*/  FFMA R7, R2, 1.925963033500011079e-08, R7 ;  /* 0x32a5706002077823 */ /* 0x000fe20000000007 */
[----:B-1----:R-:W-:-:S03]  /*1230*/  ISETP.GE.AND P4, PT, R10, 0x1, PT ;  /* 0x000000010a00780c */ /* 0x002fc60003f86270 */
[----:B------:R-:W1:Y:S02]  /*1240*/  MUFU.EX2 R2, R7 ;  /* 0x0000000700027308 */ /* 0x000e640000000800 */
[----:B-1----:R-:W-:Y:S01]  /*1250*/  FMUL R15, R15, R2 ;  /* 0x000000020f0f7220 */ /* 0x002fe20000400000 */
[----:B------:R-:W-:-:S04]  /*1260*/  FFMA R2, R9, -R8, 1 ;  /* 0x3f80000009027423 */ /* 0x000fc80000000808 */
[----:B------:R-:W-:Y:S01]  /*1270*/  FFMA R2, R2, R9, 0.0038610037881880998611 ;  /* 0x3b7d08e502027423 */ /* 0x000fe20000000009 */
[----:B--2---:R-:W-:-:S04]  /*1280*/  FMUL R5, R15, R6 ;  /* 0x000000060f057220 */ /* 0x004fc80000400000 */
[----:B------:R-:W1:Y:S01]  /*1290*/  FCHK P0, R5, 259 ;  /* 0x4381800005007902 */ /* 0x000e620000000000 */
[----:B------:R-:W-:-:S04]  /*12a0*/  FFMA R8, R5, R2, RZ ;  /* 0x0000000205087223 */ /* 0x000fc800000000ff */
[----:B------:R-:W-:-:S04]  /*12b0*/  FFMA R7, R8, -259, R5 ;  /* 0xc381800008077823 */ /* 0x000fc80000000005 */
[----:B------:R-:W-:Y:S01]  /*12c0*/  FFMA R2, R2, R7, R8 ;  /* 0x0000000702027223 */ /* 0x000fe20000000008 */
[----:B-1----:R-:W-:Y:S06]  /*12d0*/  @!P0 BRA `(.L_x_27) ;  /* 0x0000000000108947 */ /* 0x002fec0003800000 */
[----:B------:R-:W-:Y:S01]  /*12e0*/  HFMA2 R37, -RZ, RZ, 3.751953125, -0.0 ;  /* 0x43818000ff257431 */ /* 0x000fe200000001ff */
[----:B------:R-:W-:Y:S02]  /*12f0*/  MOV R2, R5 ;  /* 0x0000000500027202 */ /* 0x000fe40000000f00 */
[----:B------:R-:W-:-:S07]  /*1300*/  MOV R24, 0x1320 ;  /* 0x0000132000187802 */ /* 0x000fce0000000f00 */
[----:B0-----:R-:W-:Y:S05]  /*1310*/  CALL.REL.NOINC `($__internal_2_$__cuda_sm3x_div_rn_noftz_f32_slowpath) ;  /* 0x0000009c00447944 */ /* 0x001fea0003c00000 */
.L_x_27:
[----:B------:R-:W-:Y:S05]  /*1320*/  BSYNC.RECONVERGENT B2 ;  /* 0x0000000000027941 */ /* 0x000fea0003800200 */
.L_x_26:
[----:B------:R-:W1:Y:S01]  /*1330*/  LDC.64 R22, c[0x0][0x3b8] ;  /* 0x0000ee00ff167b82 */ /* 0x000e620000000a00 */
[----:B------:R-:W-:Y:S01]  /*1340*/  FMNMX R37, R6, 1, !PT ;  /* 0x3f80000006257809 */ /* 0x000fe20007800000 */
[----:B------:R-:W-:Y:S01]  /*1350*/  IMAD R7, R20, 0x1e, RZ ;  /* 0x0000001e14077824 */ /* 0x000fe200078e02ff */
[----:B------:R-:W-:Y:S02]  /*1360*/  BSSY.RECONVERGENT B2, `(.L_x_28) ;  /* 0x000000f000027945 */ /* 0x000fe40003800200 */
[----:B------:R-:W2:Y:S08]  /*1370*/  MUFU.RCP R6, R37 ;  /* 0x0000002500067308 */ /* 0x000eb00000001000 */
[----:B------:R-:W3:Y:S01]  /*1380*/  FCHK P0, R5, R37 ;  /* 0x0000002505007302 */ /* 0x000ee20000000000 */
[----:B-1----:R-:W-:-:S04]  /*1390*/  IMAD.WIDE R22, R7, 0x4, R22 ;  /* 0x0000000407167825 */ /* 0x002fc800078e0216 */
[----:B--2---:R-:W-:Y:S01]  /*13a0*/  FFMA R7, -R37, R6, 1 ;  /* 0x3f80000025077423 */ /* 0x004fe20000000106 */
[----:B------:R1:W-:Y:S03]  /*13b0*/  STG.E desc[UR12][R22.64], R2 ;  /* 0x0000000216007986 */ /* 0x0003e6000c10190c */
[----:B------:R-:W-:-:S04]  /*13c0*/  FFMA R6, R6, R7, R6 ;  /* 0x0000000706067223 */ /* 0x000fc80000000006 */
[----:B------:R-:W-:-:S04]  /*13d0*/  FFMA R7, R5, R6, RZ ;  /* 0x0000000605077223 */ /* 0x000fc800000000ff */
[----:B------:R-:W-:-:S04]  /*13e0*/  FFMA R8, -R37, R7, R5 ;  /* 0x0000000725087223 */ /* 0x000fc80000000105 */
[----:B------:R-:W-:Y:S01]  /*13f0*/  FFMA R7, R6, R8, R7 ;  /* 0x0000000806077223 */ /* 0x000fe20000000007 */
[----:B-1-3--:R-:W-:Y:S06]  /*1400*/  @!P0 BRA `(.L_x_29) ;  /* 0x0000000000108947 */ /* 0x00afec0003800000 */
[----:B------:R-:W-:Y:S01]  /*1410*/  IMAD.MOV.U32 R2, RZ, RZ, R5 ;  /* 0x000000ffff027224 */ /* 0x000fe200078e0005 */
[----:B------:R-:W-:-:S07]  /*1420*/  MOV R24, 0x1440 ;  /* 0x0000144000187802 */ /* 0x000fce0000000f00 */
[----:B0-----:R-:W-:Y:S05]  /*1430*/  CALL.REL.NOINC `($__internal_2_$__cuda_sm3x_div_rn_noftz_f32_slowpath) ;  /* 0x0000009800fc7944 */ /* 0x001fea0003c00000 */
[----:B------:R-:W-:-:S07]  /*1440*/  MOV R7, R2 ;  /* 0x0000000200077202 */ /* 0x000fce0000000f00 */
.L_x_29:
[----:B------:R-:W-:Y:S05]  /*1450*/  BSYNC.RECONVERGENT B2 ;  /* 0x0000000000027941 */ /* 0x000fea0003800200 */
.L_x_28:
[----:B------:R-:W-:Y:S01]  /*1460*/  FMNMX R37, R4, 1, !PT ;  /* 0x3f80000004257809 */ /* 0x000fe20007800000 */
[----:B------:R-:W-:Y:S01]  /*1470*/  FADD R14, -R7, 1 ;  /* 0x3f800000070e7421 */ /* 0x000fe20000000100 */
[----:B------:R1:W-:Y:S01]  /*1480*/  STG.E desc[UR12][R22.64+0x4], R7 ;  /* 0x0000040716007986 */ /* 0x0003e2000c10190c */
[----:B------:R-:W-:Y:S01]  /*1490*/  BSSY.RECONVERGENT B2, `(.L_x_30) ;  /* 0x000000d000027945 */ /* 0x000fe20003800200 */
[----:B------:R-:W2:Y:S02]  /*14a0*/  MUFU.RCP R2, R37 ;  /* 0x0000002500027308 */ /* 0x000ea40000001000 */
[----:B------:R1:W-:Y:S06]  /*14b0*/  STG.E desc[UR12][R22.64+0x8], R14 ;  /* 0x0000080e16007986 */ /* 0x0003ec000c10190c */
[----:B------:R-:W3:Y:S01]  /*14c0*/  FCHK P0, R3, R37 ;  /* 0x0000002503007302 */ /* 0x000ee20000000000 */
[----:B--2---:R-:W-:-:S04]  /*14d0*/  FFMA R5, -R37, R2, 1 ;  /* 0x3f80000025057423 */ /* 0x004fc80000000102 */
[----:B------:R-:W-:-:S04]  /*14e0*/  FFMA R2, R2, R5, R2 ;  /* 0x0000000502027223 */ /* 0x000fc80000000002 */
[----:B------:R-:W-:-:S04]  /*14f0*/  FFMA R4, R2, R3, RZ ;  /* 0x0000000302047223 */ /* 0x000fc800000000ff */
[----:B------:R-:W-:-:S04]  /*1500*/  FFMA R5, -R37, R4, R3 ;  /* 0x0000000425057223 */ /* 0x000fc80000000103 */
[----:B------:R-:W-:Y:S01]  /*1510*/  FFMA R2, R2, R5, R4 ;  /* 0x0000000502027223 */ /* 0x000fe20000000004 */
[----:B-1-3--:R-:W-:Y:S06]  /*1520*/  @!P0 BRA `(.L_x_31) ;  /* 0x00000000000c8947 */ /* 0x00afec0003800000 */
[----:B------:R-:W-:Y:S02]  /*1530*/  MOV R2, R3 ;  /* 0x0000000300027202 */ /* 0x000fe40000000f00 */
[----:B------:R-:W-:-:S07]  /*1540*/  MOV R24, 0x1560 ;  /* 0x0000156000187802 */ /* 0x000fce0000000f00 */
[----:B0-----:R-:W-:Y:S05]  /*1550*/  CALL.REL.NOINC `($__internal_2_$__cuda_sm3x_div_rn_noftz_f32_slowpath) ;  /* 0x0000009800b47944 */ /* 0x001fea0003c00000 */
.L_x_31:
[----:B------:R-:W-:Y:S05]  /*1560*/  BSYNC.RECONVERGENT B2 ;  /* 0x0000000000027941 */ /* 0x000fea0003800200 */
.L_x_30:
[----:B------:R1:W-:Y:S01]  /*1570*/  STG.E desc[UR12][R22.64+0xc], R2 ;  /* 0x00000c0216007986 */ /* 0x0003e2000c10190c */
[C---:B------:R-:W-:Y:S01]  /*1580*/  FSETP.GT.AND P0, PT, R0.reuse, 0.64999997615814208984, PT ;  /* 0x3f2666660000780b */ /* 0x040fe20003f04000 */
[----:B------:R-:W-:Y:S01]  /*1590*/  HFMA2 R11, -RZ, RZ, 0, 0 ;  /* 0x00000000ff0b7431 */ /* 0x000fe200000001ff */
[----:B------:R-:W-:Y:S02]  /*15a0*/  FSETP.GEU.AND P1, PT, R15, 0.30000001192092895508, PT ;  /* 0x3e99999a0f00780b */ /* 0x000fe40003f2e000 */
[----:B------:R-:W-:Y:S02]  /*15b0*/  CS2R R6, SRZ ;  /* 0x0000000000067805 */ /* 0x000fe4000001ff00 */
[----:B------:R-:W-:Y:S01]  /*15c0*/  FSETP.GT.AND P2, PT, R0, 0.75, PT ;  /* 0x3f4000000000780b */ /* 0x000fe20003f44000 */
[----:B------:R-:W-:Y:S01]  /*15d0*/  IMAD.MOV.U32 R5, RZ, RZ, RZ ;  /* 0x000000ffff057224 */ /* 0x000fe200078e00ff */
[----:B0-----:R-:W-:Y:S02]  /*15e0*/  FSEL R13, RZ, -0.30000001192092895508, P1 ;  /* 0xbe99999aff0d7808 */ /* 0x001fe40000800000 */
[----:B------:R-:W-:-:S02]  /*15f0*/  CS2R R8, SRZ ;  /* 0x0000000000087805 */ /* 0x000fc4000001ff00 */
[----:B------:R-:W-:Y:S02]  /*1600*/  FSETP.GT.AND P1, PT, R15, 0.5, PT ;  /* 0x3f0000000f00780b */ /* 0x000fe40003f24000 */
[----:B------:R-:W-:-:S04]  /*1610*/  FSEL R13, R13, RZ, P2 ;  /* 0x000000ff0d0d7208 */ /* 0x000fc80001000000 */
[----:B------:R-:W-:-:S05]  /*1620*/  @P0 FSEL R13, R13, 1, !P1 ;  /* 0x3f8000000d0d0808 */ /* 0x000fca0004800000 */
[----:B------:R-:W-:Y:S01]  /*1630*/  FADD R12, |R13|, -RZ ;  /* 0x800000ff0d0c7221 */ /* 0x000fe20000000200 */
[----:B-1----:R-:W-:Y:S06]  /*1640*/  @!P4 BRA `(.L_x_32) ;  /* 0x000000140060c947 */ /* 0x002fec0003800000 */
[----:B------:R-:W0:Y:S01]  /*1650*/  LDCU UR5, c[0x0][0x3b0] ;  /* 0x00007600ff0577ac */ /* 0x000e220008000800 */
[----:B------:R-:W-:Y:S02]  /*1660*/  CS2R R10, SRZ ;  /* 0x00000000000a7805 */ /* 0x000fe4000001ff00 */
[----:B------:R-:W-:Y:S02]  /*1670*/  CS2R R8, SRZ ;  /* 0x0000000000087805 */ /* 0x000fe4000001ff00 */
[----:B------:R-:W-:Y:S02]  /*1680*/  CS2R R6, SRZ ;  /* 0x0000000000067805 */ /* 0x000fe4000001ff00 */
[----:B------:R-:W-:Y:S01]  /*1690*/  MOV R5, RZ ;  /* 0x000000ff00057202 */ /* 0x000fe20000000f00 */
[----:B0-----:R-:W-:Y:S02]  /*16a0*/  UISETP.NE.AND UP0, UPT, UR5, 0x1, UPT ;  /* 0x000000010500788c */ /* 0x001fe4000bf05270 */
[----:B------:R-:W-:-:S07]  /*16b0*/  IMAD R4, R20, UR5, RZ ;  /* 0x0000000514047c24 */ /* 0x000fce000f8e02ff */
[----:B------:R-:W-:Y:S05]  /*16c0*/  BRA.U !UP0, `(.L_x_33) ;  /* 0x0000000d08887547 */ /* 0x000fea000b800000 */
[----:B------:R-:W-:Y:S01]  /*16d0*/  ULOP3.LUT UR5, UR5, 0x7ffffffe, URZ, 0xc0, !UPT ;  /* 0x7ffffffe05057892 */ /* 0x000fe2000f8ec0ff */
[----:B------:R-:W-:Y:S02]  /*16e0*/  HFMA2 R5, -RZ, RZ, 0, 0 ;  /* 0x00000000ff057431 */ /* 0x000fe400000001ff */
[----:B------:R-:W-:Y:S01]  /*16f0*/  IMAD.MOV.U32 R11, RZ, RZ, RZ ;  /* 0x000000ffff0b7224 */ /* 0x000fe200078e00ff */
[----:B------:R-:W-:Y:S02]  /*1700*/  MOV R3, RZ ;  /* 0x000000ff00037202 */ /* 0x000fe40000000f00 */
[----:B------:R-:W-:-:S07]  /*1710*/  IMAD.U32 R10, RZ, RZ, UR5 ;  /* 0x00000005ff0a7e24 */ /* 0x000fce000f8e00ff */
.L_x_54:
[----:B------:R-:W-:Y:S01]  /*1720*/  ISETP.NE.AND P0, PT, R3, R20, PT ;  /* 0x000000140300720c */ /* 0x000fe20003f05270 */
[----:B------:R-:W-:-:S12]  /*1730*/  BSSY.RECONVERGENT B2, `(.L_x_34) ;  /* 0x0000069000027945 */ /* 0x000fd80003800200 */
[----:B------:R-:W-:Y:S05]  /*1740*/  @!P0 BRA `(.L_x_35) ;  /* 0x00000004009c8947 */ /* 0x000fea0003800000 */
[----:B------:R-:W0:Y:S01]  /*1750*/  LDC.64 R24, c[0x0][0x380] ;  /* 0x0000e000ff187b82 */ /* 0x000e220000000a00 */
[----:B------:R-:W-:-:S05]  /*1760*/  IADD3 R27, PT, PT, R4, R3, RZ ;  /* 0x00000003041b7210 */ /* 0x000fca0007ffe0ff */
[----:B0-----:R-:W-:-:S05]  /*1770*/  IMAD.WIDE R24, R27, 0x4, R24 ;  /* 0x000000041b187825 */ /* 0x001fca00078e0218 */
[----:B------:R-:W2:Y:S02]  /*1780*/  LDG.E.CONSTANT R27, desc[UR12][R24.64] ;  /* 0x0000000c181b7981 */ /* 0x000ea4000c1e9900 */
[----:B--2---:R-:W-:-:S04]  /*1790*/  FSETP.GT.AND P0, PT, R27, 0.5, PT ;  /* 0x3f0000001b00780b */ /* 0x004fc80003f04000 */
[----:B------:R-:W-:-:S13]  /*17a0*/  FSETP.GEU.OR P0, PT, R27, 15, !P0 ;  /* 0x417000001b00780b */ /* 0x000fda000470e400 */
[----:B------:R-:W-:Y:S05]  /*17b0*/  @P0 BRA `(.L_x_35) ;  /* 0x0000000400800947 */ /* 0x000fea0003800000 */
[----:B------:R-:W0:Y:S08]  /*17c0*/  LDC.64 R28, c[0x0][0x3a0] ;  /* 0x0000e800ff1c7b82 */ /* 0x000e300000000a00 */
[----:B------:R-:W1:Y:S01]  /*17d0*/  LDC.64 R24, c[0x0][0x3a8] ;  /* 0x0000ea00ff187b82 */ /* 0x000e620000000a00 */
[----:B0-----:R-:W-:-:S06]  /*17e0*/  IMAD.WIDE.U32 R28, R3, 0x4, R28 ;  /* 0x00000004031c7825 */ /* 0x001fcc00078e001c */
[----:B------:R-:W2:Y:S01]  /*17f0*/  LDG.E.CONSTANT R28, desc[UR12][R28.64] ;  /* 0x0000000c1c1c7981 */ /* 0x000ea2000c1e9900 */
[----:B-1----:R-:W-:-:S06]  /*1800*/  IMAD.WIDE.U32 R24, R3, 0x4, R24 ;  /* 0x0000000403187825 */ /* 0x002fcc00078e0018 */
[----:B------:R0:W3:Y:S01]  /*1810*/  LDG.E.CONSTANT R24, desc[UR12][R24.64] ;  /* 0x0000000c18187981 */ /* 0x0000e2000c1e9900 */
[----:B------:R-:W-:Y:S01]  /*1820*/  MOV R31, 0x3bbb989d ;  /* 0x3bbb989d001f7802 */ /* 0x000fe20000000f00 */
[----:B------:R-:W-:Y:S01]  /*1830*/  FMUL R2, R27, -0.125 ;  /* 0xbe0000001b027820 */ /* 0x000fe20000400000 */
[----:B------:R-:W-:-:S03]  /*1840*/  IMAD.MOV.U32 R33, RZ, RZ, 0x437c0000 ;  /* 0x437c0000ff217424 */ /* 0x000fc600078e00ff */
[----:B------:R-:W-:-:S04]  /*1850*/  FFMA.SAT R26, R2, R31, 0.5 ;  /* 0x3f000000021a7423 */ /* 0x000fc8000000201f */
[----:B------:R-:W-:-:S04]  /*1860*/  FFMA.RM R26, R26, R33, 12582913 ;  /* 0x4b4000011a1a7423 */ /* 0x000fc80000004021 */
[----:B------:R-:W-:-:S04]  /*1870*/  FADD R31, R26, -12583039 ;  /* 0xcb40007f1a1f7421 */ /* 0x000fc80000000000 */
[----:B------:R-:W-:-:S04]  /*1880*/  FFMA R31, R2, 1.4426950216293334961, -R31 ;  /* 0x3fb8aa3b021f7823 */ /* 0x000fc8000000081f */
[----:B------:R-:W-:-:S06]  /*1890*/  FFMA R31, R2, 1.925963033500011079e-08, R31 ;  /* 0x32a57060021f7823 */ /* 0x000fcc000000001f */
[----:B------:R-:W1:Y:S01]  /*18a0*/  MUFU.EX2 R31, R31 ;  /* 0x0000001f001f7308 */ /* 0x000e620000000800 */
[----:B------:R-:W-:-:S07]  /*18b0*/  SHF.L.U32 R26, R26, 0x17, RZ ;  /* 0x000000171a1a7819 */ /* 0x000fce00000006ff */
[----:B------:R-:W0:Y:S01]  /*18c0*/  MUFU.RCP R30, R27 ;  /* 0x0000001b001e7308 */ /* 0x000e220000001000 */
[----:B-1----:R-:W-:Y:S01]  /*18d0*/  FMUL R31, R26, R31 ;  /* 0x0000001f1a1f7220 */ /* 0x002fe20000400000 */
[----:B0-----:R-:W-:-:S04]  /*18e0*/  FFMA R25, -R27, R30, 1 ;  /* 0x3f8000001b197423 */ /* 0x001fc8000000011e */
[----:B------:R-:W-:Y:S01]  /*18f0*/  FFMA R25, R30, R25, R30 ;  /* 0x000000191e197223 */ /* 0x000fe2000000001e */
[----:B------:R-:W-:Y:S01]  /*1900*/  BSSY.RECONVERGENT B3, `(.L_x_36) ;  /* 0x0000014000037945 */ /* 0x000fe20003800200 */
[----:B--2---:R-:W-:-:S05]  /*1910*/  FADD R28, -R28, 1 ;  /* 0x3f8000001c1c7421 */ /* 0x004fca0000000100 */
[----:B------:R-:W-:Y:S02]  /*1920*/  FSETP.GEU.AND P1, PT, R28, 0.30000001192092895508, PT ;  /* 0x3e99999a1c00780b */ /* 0x000fe40003f2e000 */
[C---:B---3--:R-:W-:Y:S02]  /*1930*/  FSETP.GT.AND P0, PT, R24.reuse, 0.64999997615814208984, PT ;  /* 0x3f2666661800780b */ /* 0x048fe40003f04000 */
[----:B------:R-:W-:Y:S02]  /*1940*/  FSETP.GT.AND P2, PT, R24, 0.75, PT ;  /* 0x3f4000001800780b */ /* 0x000fe40003f44000 */
[----:B------:R-:W-:Y:S02]  /*1950*/  FSEL R29, RZ, -0.30000001192092895508, P1 ;  /* 0xbe99999aff1d7808 */ /* 0x000fe40000800000 */
[----:B------:R-:W-:Y:S02]  /*1960*/  FSETP.GT.AND P1, PT, R28, 0.5, PT ;  /* 0x3f0000001c00780b */ /* 0x000fe40003f24000 */
[----:B------:R-:W-:-:S05]  /*1970*/  FSEL R29, R29, RZ, P2 ;  /* 0x000000ff1d1d7208 */ /* 0x000fca0001000000 */
[----:B------:R-:W-:-:S05]  /*1980*/  @P0 FSEL R29, R29, 1, !P1 ;  /* 0x3f8000001d1d0808 */ /* 0x000fca0004800000 */
[----:B------:R-:W-:-:S04]  /*1990*/  FMUL R2, R29, 4.1500000953674316406 ;  /* 0x4084cccd1d027820 */ /* 0x000fc80000400000 */
[----:B------:R-:W-:-:S04]  /*19a0*/  FMUL R2, R31, R2 ;  /* 0x000000021f027220 */ /* 0x000fc80000400000 */
[----:B------:R-:W0:Y:S01]  /*19b0*/  FCHK P0, R2, R27 ;  /* 0x0000001b02007302 */ /* 0x000e220000000000 */
[----:B------:R-:W-:-:S04]  /*19c0*/  FFMA R28, R2, R25, RZ ;  /* 0x00000019021c7223 */ /* 0x000fc800000000ff */
[----:B------:R-:W-:-:S04]  /*19d0*/  FFMA R24, -R27, R28, R2 ;  /* 0x0000001c1b187223 */ /* 0x000fc80000000102 */
[----:B------:R-:W-:Y:S01]  /*19e0*/  FFMA R28, R25, R24, R28 ;  /* 0x00000018191c7223 */ /* 0x000fe2000000001c */
[----:B0-----:R-:W-:Y:S06]  /*19f0*/  @!P0 BRA `(.L_x_37) ;  /* 0x0000000000108947 */ /* 0x001fec0003800000 */
[----:B------:R-:W-:Y:S02]  /*1a00*/  MOV R37, R27 ;  /* 0x0000001b00257202 */ /* 0x000fe40000000f00 */
[----:B------:R-:W-:-:S07]  /*1a10*/  MOV R24, 0x1a30 ;  /* 0x00001a3000187802 */ /* 0x000fce0000000f00 */
[----:B------:R-:W-:Y:S05]  /*1a20*/  CALL.REL.NOINC `($__internal_2_$__cuda_sm3x_div_rn_noftz_f32_slowpath) ;  /* 0x0000009400807944 */ /* 0x000fea0003c00000 */
[----:B------:R-:W-:-:S07]  /*1a30*/  IMAD.MOV.U32 R28, RZ, RZ, R2 ;  /* 0x000000ffff1c7224 */ /* 0x000fce00078e0002 */
.L_x_37:
[----:B------:R-:W-:Y:S05]  /*1a40*/  BSYNC.RECONVERGENT B3 ;  /* 0x0000000000037941 */ /* 0x000fea0003800200 */
.L_x_36:
[----:B------:R-:W0:Y:S02]  /*1a50*/  LDC.64 R24, c[0x0][0x390] ;  /* 0x0000e400ff187b82 */ /* 0x000e240000000a00 */
[----:B0-----:R-:W-:-:S05]  /*1a60*/  IMAD.WIDE.U32 R24, R3, 0x4, R24 ;  /* 0x0000000403187825 */ /* 0x001fca00078e0018 */
[----:B------:R-:W2:Y:S02]  /*1a70*/  LDG.E.CONSTANT R33, desc[UR12][R24.64] ;  /* 0x0000000c18217981 */ /* 0x000ea4000c1e9900 */
[----:B--2---:R-:W-:-:S13]  /*1a80*/  ISETP.GE.AND P0, PT, R33, RZ, PT ;  /* 0x000000ff2100720c */ /* 0x004fda0003f06270 */
[----:B------:R-:W-:Y:S05]  /*1a90*/  @!P0 BRA `(.L_x_38) ;  /* 0x0000000000a88947 */ /* 0x000fea0003800000 */
[----:B------:R-:W0:Y:S01]  /*1aa0*/  LDC.64 R24, c[0x0][0x388] ;  /* 0x0000e200ff187b82 */ /* 0x000e220000000a00 */
[----:B------:R-:W-:-:S04]  /*1ab0*/  IMAD R33, R33, 0x3, RZ ;  /* 0x0000000321217824 */ /* 0x000fc800078e02ff */
[----:B0-----:R-:W-:-:S05]  /*1ac0*/  IMAD.WIDE.U32 R24, R33, 0x4, R24 ;  /* 0x0000000421187825 */ /* 0x001fca00078e0018 */
[----:B------:R-:W2:Y:S04]  /*1ad0*/  LDG.E.CONSTANT R30, desc[UR12][R24.64] ;  /* 0x0000000c181e7981 */ /* 0x000ea8000c1e9900 */
[----:B------:R-:W3:Y:S04]  /*1ae0*/  LDG.E.CONSTANT R33, desc[UR12][R24.64+0x4] ;  /* 0x0000040c18217981 */ /* 0x000ee8000c1e9900 */
[----:B------:R-:W4:Y:S01]  /*1af0*/  LDG.E.CONSTANT R32, desc[UR12][R24.64+0x8] ;  /* 0x0000080c18207981 */ /* 0x000f22000c1e9900 */
[----:B------:R-:W-:Y:S01]  /*1b00*/  IADD3 R2, PT, PT, R27, 0x1800000, RZ ;  /* 0x018000001b027810 */ /* 0x000fe20007ffe0ff */
[----:B------:R-:W-:Y:S03]  /*1b10*/  BSSY.RECONVERGENT B1, `(.L_x_39) ;  /* 0x000000f000017945 */ /* 0x000fe60003800200 */
[----:B------:R-:W-:-:S04]  /*1b20*/  LOP3.LUT R2, R2, 0x7f800000, RZ, 0xc0, !PT ;  /* 0x7f80000002027812 */ /* 0x000fc800078ec0ff */
[----:B------:R-:W-:Y:S01]  /*1b30*/  ISETP.GT.U32.AND P0, PT, R2, 0x1ffffff, PT ;  /* 0x01ffffff0200780c */ /* 0x000fe20003f04070 */
[----:B--2---:R-:W-:Y:S01]  /*1b40*/  FADD R30, -R19, R30 ;  /* 0x0000001e131e7221 */ /* 0x004fe20000000100 */
[----:B---3--:R-:W-:Y:S01]  /*1b50*/  FADD R33, -R18, R33 ;  /* 0x0000002112217221 */ /* 0x008fe20000000100 */
[----:B----4-:R-:W-:-:S10]  /*1b60*/  FADD R32, -R17, R32 ;  /* 0x0000002011207221 */ /* 0x010fd40000000100 */
[----:B------:R-:W-:Y:S05]  /*1b70*/  @P0 BRA `(.L_x_40) ;  /* 0x0000000000100947 */ /* 0x000fea0003800000 */
[----:B------:R-:W-:Y:S02]  /*1b80*/  MOV R36, R27 ;  /* 0x0000001b00247202 */ /* 0x000fe40000000f00 */
[----:B------:R-:W-:-:S07]  /*1b90*/  MOV R26, 0x1bb0 ;  /* 0x00001bb0001a7802 */ /* 0x000fce0000000f00 */
[----:B------:R-:W-:Y:S05]  /*1ba0*/  CALL.REL.NOINC `($__internal_0_$__cuda_sm20_rcp_rn_f32_slowpath) ;  /* 0x0000008c00f07944 */ /* 0x000fea0003c00000 */
[----:B------:R-:W-:Y:S05]  /*1bb0*/  BRA `(.L_x_41) ;  /* 0x0000000000107947 */ /* 0x000fea0003800000 */
.L_x_40:
[----:B------:R-:W0:Y:S02]  /*1bc0*/  MUFU.RCP R24, R27 ;  /* 0x0000001b00187308 */ /* 0x000e240000001000 */
[----:B0-----:R-:W-:-:S04]  /*1bd0*/  FFMA R2, R27, R24, -1 ;  /* 0xbf8000001b027423 */ /* 0x001fc80000000018 */
[----:B------:R-:W-:-:S04]  /*1be0*/  FADD.FTZ R2, -R2, -RZ ;  /* 0x800000ff02027221 */ /* 0x000fc80000010100 */
[----:B------:R-:W-:-:S07]  /*1bf0*/  FFMA R24, R24, R2, R24 ;  /* 0x0000000218187223 */ /* 0x000fce0000000018 */
.L_x_41:
[----:B------:R-:W-:Y:S05]  /*1c00*/  BSYNC.RECONVERGENT B1 ;  /* 0x0000000000017941 */ /* 0x000fea0003800200 */
.L_x_39:
[----:B------:R-:W0:Y:S01]  /*1c10*/  MUFU.RCP R2, R27 ;  /* 0x0000001b00027308 */ /* 0x000e220000001000 */
[----:B------:R-:W-:Y:S01]  /*1c20*/  FADD R25, R24, 0.125 ;  /* 0x3e00000018197421 */ /* 0x000fe20000000000 */
[----:B------:R-:W-:Y:S03]  /*1c30*/  BSSY.RECONVERGENT B3, `(.L_x_42) ;  /* 0x000000d000037945 */ /* 0x000fe60003800200 */
[----:B------:R-:W-:-:S04]  /*1c40*/  FMUL R26, R25, R28 ;  /* 0x0000001c191a7220 */ /* 0x000fc80000400000 */
[----:B------:R-:W1:Y:S01]  /*1c50*/  FCHK P0, R26, R27 ;  /* 0x0000001b1a007302 */ /* 0x000e620000000000 */
[----:B0-----:R-:W-:-:S04]  /*1c60*/  FFMA R35, -R27, R2, 1 ;  /* 0x3f8000001b237423 */ /* 0x001fc80000000102 */
[----:B------:R-:W-:-:S04]  /*1c70*/  FFMA R2, R2, R35, R2 ;  /* 0x0000002302027223 */ /* 0x000fc80000000002 */
[----:B------:R-:W-:-:S04]  /*1c80*/  FFMA R24, R2, R26, RZ ;  /* 0x0000001a02187223 */ /* 0x000fc800000000ff */
[----:B------:R-:W-:-:S04]  /*1c90*/  FFMA R25, -R27, R24, R26 ;  /* 0x000000181b197223 */ /* 0x000fc8000000011a */
[----:B------:R-:W-:Y:S01]  /*1ca0*/  FFMA R2, R2, R25, R24 ;  /* 0x0000001902027223 */ /* 0x000fe20000000018 */
[----:B-1----:R-:W-:Y:S06]  /*1cb0*/  @!P0 BRA `(.L_x_43) ;  /* 0x0000000000108947 */ /* 0x002fec0003800000 */
[----:B------:R-:W-:Y:S01]  /*1cc0*/  IMAD.MOV.U32 R2, RZ, RZ, R26 ;  /* 0x000000ffff027224 */ /* 0x000fe200078e001a */
[----:B------:R-:W-:Y:S02]  /*1cd0*/  MOV R37, R27 ;  /* 0x0000001b00257202 */ /* 0x000fe40000000f00 */
[----:B------:R-:W-:-:S07]  /*1ce0*/  MOV R24, 0x1d00 ;  /* 0x00001d0000187802 */ /* 0x000fce0000000f00 */
[----:B------:R-:W-:Y:S05]  /*1cf0*/  CALL.REL.NOINC `($__internal_2_$__cuda_sm3x_div_rn_noftz_f32_slowpath) ;  /* 0x0000009000cc7944 */ /* 0x000fea0003c00000 */
.L_x_43:
[----:B------:R-:W-:Y:S05]  /*1d00*/  BSYNC.RECONVERGENT B3 ;  /* 0x0000000000037941 */ /* 0x000fea0003800200 */
.L_x_42:
[-C--:B------:R-:W-:Y:S01]  /*1d10*/  FFMA R9, R30, -R2.reuse, R9 ;  /* 0x800000021e097223 */ /* 0x080fe20000000009 */
[-C--:B------:R-:W-:Y:S01]  /*1d20*/  FFMA R8, R33, -R2.reuse, R8 ;  /* 0x8000000221087223 */ /* 0x080fe20000000008 */
[----:B------:R-:W-:-:S07]  /*1d30*/  FFMA R7, R32, -R2, R7 ;  /* 0x8000000220077223 */ /* 0x000fce0000000007 */
.L_x_38:
[----:B------:R-:W-:Y:S01]  /*1d40*/  FSETP.GT.AND P0, PT, |R29|, 0.10000000149011611938, PT ;  /* 0x3dcccccd1d00780b */ /* 0x000fe20003f04200 */
[----:B------:R-:W-:Y:S01]  /*1d50*/  FMUL R2, R13, R29 ;  /* 0x0000001d0d027220 */ /* 0x000fe20000400000 */
[----:B------:R-:W-:Y:S01]  /*1d60*/  IADD3 R24, PT, PT, R5, 0x1, RZ ;  /* 0x0000000105187810 */ /* 0x000fe20007ffe0ff */
[----:B------:R-:W-:Y:S01]  /*1d70*/  FFMA R12, |R29|, R31, R12 ;  /* 0x0000001f1d0c7223 */ /* 0x000fe2000000020c */
[----:B------:R-:W-:-:S09]  /*1d80*/  FADD R11, R11, R28 ;  /* 0x0000001c0b0b7221 */ /* 0x000fd20000000000 */
[----:B------:R-:W-:Y:S02]  /*1d90*/  @!P0 IMAD.MOV R24, RZ, RZ, R5 ;  /* 0x000000ffff188224 */ /* 0x000fe400078e0205 */
[----:B------:R-:W-:-:S03]  /*1da0*/  @P0 FFMA R6, -R31, R2, R6 ;  /* 0x000000021f060223 */ /* 0x000fc60000000106 */
[----:B------:R-:W-:-:S07]  /*1db0*/  MOV R5, R24 ;  /* 0x0000001800057202 */ /* 0x000fce0000000f00 */
.L_x_35:
[----:B------:R-:W-:Y:S05]  /*1dc0*/  BSYNC.RECONVERGENT B2 ;  /* 0x0000000000027941 */ /* 0x000fea0003800200 */
.L_x_34:
[----:B------:R-:W-:Y:S01]  /*1dd0*/  IADD3 R25, PT, PT, R3, 0x1, RZ ;  /* 0x0000000103197810 */ /* 0x000fe20007ffe0ff */
[----:B------:R-:W-:Y:S03]  /*1de0*/  BSSY.RECONVERGENT B2, `(.L_x_44) ;  /* 0x000006d000027945 */ /* 0x000fe60003800200 */
[----:B------:R-:W-:-:S13]  /*1df0*/  ISETP.NE.AND P0, PT, R25, R20, PT ;  /* 0x000000141900720c */ /* 0x000fda0003f05270 */
[----:B------:R-:W-:Y:S05]  /*1e00*/  @!P0 BRA `(.L_x_45) ;  /* 0x0000000400a88947 */ /* 0x000fea0003800000 */
[----:B------:R-:W0:Y:S01]  /*1e10*/  LDCU.64 UR6, c[0x0][0x380] ;  /* 0x00007000ff0677ac */ /* 0x000e220008000a00 */
[----:B------:R-:W-:Y:S02]  /*1e20*/  SHF.R.S32.HI R25, RZ, 0x1f, R3 ;  /* 0x0000001fff197819 */ /* 0x000fe40000011403 */
[----:B------:R-:W-:-:S04]  /*1e30*/  IADD3 R2, P0, PT, R4, R3, RZ ;  /* 0x0000000304027210 */ /* 0x000fc80007f1e0ff */
[----:B------:R-:W-:Y:S02]  /*1e40*/  LEA.HI.X.SX32 R25, R4, R25, 0x1, P0 ;  /* 0x0000001904197211 */ /* 0x000fe400000f0eff */
[----:B0-----:R-:W-:-:S04]  /*1e50*/  LEA R24, P0, R2, UR6, 0x2 ;  /* 0x0000000602187c11 */ /* 0x001fc8000f8010ff */
[----:B------:R-:W-:-:S05]  /*1e60*/  LEA.HI.X R25, R2, UR7, R25, 0x2, P0 ;  /* 0x0000000702197c11 */ /* 0x000fca00080f1419 */
        /* <DEDUP_REMOVED lines=10> */
[----:B------:R-:W-:Y:S02]  /*1f10*/  HFMA2 R33, -RZ, RZ, 3.7421875, 0 ;  /* 0x437c0000ff217431 */ /* 0x000fe400000001ff */
[----:B------:R-:W-:Y:S02]  /*1f20*/  IMAD.MOV.U32 R31, RZ, RZ, 0x3bbb989d ;  /* 0x3bbb989dff1f7424 */ /* 0x000fe400078e00ff */
[----:B------:R-:W-:-:S04]  /*1f30*/  FMUL R2, R27, -0.125 ;  /* 0xbe0000001b027820 */ /* 0x000fc80000400000 */
        /* <DEDUP_REMOVED lines=27> */
[----:B------:R-:W-:Y:S01]  /*20f0*/  IMAD.MOV.U32 R37, RZ, RZ, R27 ;  /* 0x000000ffff257224 */ /* 0x000fe200078e001b */
[----:B------:R-:W-:-:S07]  /*2100*/  MOV R24, 0x2120 ;  /* 0x0000212000187802 */ /* 0x000fce0000000f00 */
[----:B------:R-:W-:Y:S05]  /*2110*/  CALL.REL.NOINC `($__internal_2_$__cuda_sm3x_div_rn_noftz_f32_slowpath) ;  /* 0x0000008c00c47944 */ /* 0x000fea0003c00000 */
[----:B------:R-:W-:-:S07]  /*2120*/  MOV R28, R2 ;  /* 0x00000002001c7202 */ /* 0x000fce0000000f00 */
.L_x_47:
[----:B------:R-:W-:Y:S05]  /*2130*/  BSYNC.RECONVERGENT B3 ;  /* 0x0000000000037941 */ /* 0x000fea0003800200 */
.L_x_46:
        /* <DEDUP_REMOVED lines=19> */
[----:B------:R-:W-:Y:S01]  /*2270*/  IMAD.MOV.U32 R36, RZ, RZ, R27 ;  /* 0x000000ffff247224 */ /* 0x000fe200078e001b */
[----:B------:R-:W-:-:S07]  /*2280*/  MOV R26, 0x22a0 ;  /* 0x000022a0001a7802 */ /* 0x000fce0000000f00 */
[----:B------:R-:W-:Y:S05]  /*2290*/  CALL.REL.NOINC `($__internal_0_$__cuda_sm20_rcp_rn_f32_slowpath) ;  /* 0x0000008800347944 */ /* 0x000fea0003c00000 */
[----:B------:R-:W-:Y:S05]  /*22a0*/  BRA `(.L_x_51) ;  /* 0x0000000000107947 */ /* 0x000fea0003800000 */
.L_x_50:
[----:B------:R-:W0:Y:S02]  /*22b0*/  MUFU.RCP R24, R27 ;  /* 0x0000001b00187308 */ /* 0x000e240000001000 */
[----:B0-----:R-:W-:-:S04]  /*22c0*/  FFMA R2, R27, R24, -1 ;  /* 0xbf8000001b027423 */ /* 0x001fc80000000018 */
[----:B------:R-:W-:-:S04]  /*22d0*/  FADD.FTZ R2, -R2, -RZ ;  /* 0x800000ff02027221 */ /* 0x000fc80000010100 */
[----:B------:R-:W-:-:S07]  /*22e0*/  FFMA R24, R24, R2, R24 ;  /* 0x0000000218187223 */ /* 0x000fce0000000018 */
.L_x_51:
[----:B------:R-:W-:Y:S05]  /*22f0*/  BSYNC.RECONVERGENT B1 ;  /* 0x0000000000017941 */ /* 0x000fea0003800200 */
.L_x_49:
        /* <DEDUP_REMOVED lines=11> */
[----:B------:R-:W-:Y:S02]  /*23b0*/  MOV R2, R26 ;  /* 0x0000001a00027202 */ /* 0x000fe40000000f00 */
[----:B------:R-:W-:Y:S02]  /*23c0*/  MOV R37, R27 ;  /* 0x0000001b00257202 */ /* 0x000fe40000000f00 */
[----:B------:R-:W-:-:S07]  /*23d0*/  MOV R24, 0x23f0 ;  /* 0x000023f000187802 */ /* 0x000fce0000000f00 */
[----:B------:R-:W-:Y:S05]  /*23e0*/  CALL.REL.NOINC `($__internal_2_$__cuda_sm3x_div_rn_noftz_f32_slowpath) ;  /* 0x0000008c00107944 */ /* 0x000fea0003c00000 */
.L_x_53:
[----:B------:R-:W-:Y:S05]  /*23f0*/  BSYNC.RECONVERGENT B3 ;  /* 0x0000000000037941 */ /* 0x000fea0003800200 */
.L_x_52:
[-C--:B------:R-:W-:Y:S01]  /*2400*/  FFMA R9, R30, -R2.reuse, R9 ;  /* 0x800000021e097223 */ /* 0x080fe20000000009 */
[-C--:B------:R-:W-:Y:S01]  /*2410*/  FFMA R8, R33, -R2.reuse, R8 ;  /* 0x8000000221087223 */ /* 0x080fe20000000008 */
[----:B------:R-:W-:-:S07]  /*2420*/  FFMA R7, R32, -R2, R7 ;  /* 0x8000000220077223 */ /* 0x000fce0000000007 */
.L_x_48:
[----:B------:R-:W-:Y:S01]  /*2430*/  FSETP.GT.AND P0, PT, |R29|, 0.10000000149011611938, PT ;  /* 0x3dcccccd1d00780b */ /* 0x000fe20003f04200 */
[----:B------:R-:W-:Y:S02]  /*2440*/  VIADD R24, R5, 0x1 ;  /* 0x0000000105187836 */ /* 0x000fe40000000000 */
[----:B------:R-:W-:Y:S01]  /*2450*/  FMUL R2, R13, R29 ;  /* 0x0000001d0d027220 */ /* 0x000fe20000400000 */
[----:B------:R-:W-:Y:S01]  /*2460*/  FFMA R12, |R29|, R31, R12 ;  /* 0x0000001f1d0c7223 */ /* 0x000fe2000000020c */
[----:B------:R-:W-:-:S08]  /*2470*/  FADD R11, R11, R28 ;  /* 0x0000001c0b0b7221 */ /* 0x000fd00000000000 */
[----:B------:R-:W-:Y:S01]  /*2480*/  @!P0 IADD3 R24, PT, PT, R5, RZ, RZ ;  /* 0x000000ff05188210 */ /* 0x000fe20007ffe0ff */
[----:B------:R-:W-:-:S03]  /*2490*/  @P0 FFMA R6, -R31, R2, R6 ;  /* 0x000000021f060223 */ /* 0x000fc60000000106 */
[----:B------:R-:W-:-:S07]  /*24a0*/  MOV R5, R24 ;  /* 0x0000001800057202 */ /* 0x000fce0000000f00 */
.L_x_45:
[----:B------:R-:W-:Y:S05]  /*24b0*/  BSYNC.RECONVERGENT B2 ;  /* 0x0000000000027941 */ /* 0x000fea0003800200 */
.L_x_44:
[----:B------:R-:W-:-:S05]  /*24c0*/  VIADD R3, R3, 0x2 ;  /* 0x0000000203037836 */ /* 0x000fca0000000000 */
[----:B------:R-:W-:-:S13]  /*24d0*/  ISETP.NE.AND P0, PT, R3, R10, PT ;  /* 0x0000000a0300720c */ /* 0x000fda0003f05270 */
[----:B------:R-:W-:Y:S05]  /*24e0*/  @P0 BRA `(.L_x_54) ;  /* 0xfffffff0008c0947 */ /* 0x000fea000383ffff */
.L_x_33:
[----:B------:R-:W0:Y:S01]  /*24f0*/  LDC R2, c[0x0][0x3b0] ;  /* 0x0000ec00ff027b82 */ /* 0x000e220000000800 */
[----:B------:R-:W-:Y:S01]  /*2500*/  ISETP.NE.AND P0, PT, R10, R20, PT ;  /* 0x000000140a00720c */ /* 0x000fe20003f05270 */
[----:B------:R-:W-:Y:S01]  /*2510*/  BSSY.RECONVERGENT B2, `(.L_x_32) ;  /* 0x000006b000027945 */ /* 0x000fe20003800200 */
[----:B0-----:R-:W-:-:S04]  /*2520*/  LOP3.LUT R2, R2, 0x1, RZ, 0xc0, !PT ;  /* 0x0000000102027812 */ /* 0x001fc800078ec0ff */
[----:B------:R-:W-:-:S13]  /*2530*/  ISETP.NE.U32.OR P0, PT, R2, 0x1, !P0 ;  /* 0x000000010200780c */ /* 0x000fda0004705470 */
[----:B------:R-:W-:Y:S05]  /*2540*/  @P0 BRA `(.L_x_55) ;  /* 0x00000004009c0947 */ /* 0x000fea0003800000 */
        /* <DEDUP_REMOVED lines=10> */
[----:B------:R0:W2:Y:S01]  /*25f0*/  LDG.E.CONSTANT R2, desc[UR12][R2.64] ;  /* 0x0000000c02027981 */ /* 0x0000a2000c1e9900 */
[----:B-1----:R-:W-:-:S06]  /*2600*/  IMAD.WIDE.U32 R24, R10, 0x4, R24 ;  /* 0x000000040a187825 */ /* 0x002fcc00078e0018 */
[----:B------:R1:W3:Y:S01]  /*2610*/  LDG.E.CONSTANT R24, desc[UR12][R24.64] ;  /* 0x0000000c18187981 */ /* 0x0002e2000c1e9900 */
[----:B------:R-:W-:Y:S02]  /*2620*/  HFMA2 R27, -RZ, RZ, 0.96630859375, -0.0022525787353515625 ;  /* 0x3bbb989dff1b7431 */ /* 0x000fe400000001ff */
[----:B------:R-:W-:Y:S01]  /*2630*/  FMUL R26, R4, -0.125 ;  /* 0xbe000000041a7820 */ /* 0x000fe20000400000 */
[----:B------:R-:W-:-:S03]  /*2640*/  IMAD.MOV.U32 R28, RZ, RZ, 0x437c0000 ;  /* 0x437c0000ff1c7424 */ /* 0x000fc600078e00ff */
[----:B------:R-:W-:-:S04]  /*2650*/  FFMA.SAT R27, R26, R27, 0.5 ;  /* 0x3f0000001a1b7423 */ /* 0x000fc8000000201b */
[----:B------:R-:W-:-:S04]  /*2660*/  FFMA.RM R28, R27, R28, 12582913 ;  /* 0x4b4000011b1c7423 */ /* 0x000fc8000000401c */
[----:B------:R-:W-:-:S04]  /*2670*/  FADD R27, R28, -12583039 ;  /* 0xcb40007f1c1b7421 */ /* 0x000fc80000000000 */
[----:B------:R-:W-:-:S04]  /*2680*/  FFMA R27, R26, 1.4426950216293334961, -R27 ;  /* 0x3fb8aa3b1a1b7823 */ /* 0x000fc8000000081b */
[----:B------:R-:W-:-:S06]  /*2690*/  FFMA R26, R26, 1.925963033500011079e-08, R27 ;  /* 0x32a570601a1a7823 */ /* 0x000fcc000000001b */
[----:B------:R-:W4:Y:S01]  /*26a0*/  MUFU.EX2 R26, R26 ;  /* 0x0000001a001a7308 */ /* 0x000f220000000800 */
[----:B0-----:R-:W-:-:S07]  /*26b0*/  SHF.L.U32 R3, R28, 0x17, RZ ;  /* 0x000000171c037819 */ /* 0x001fce00000006ff */
[----:B-1----:R-:W0:Y:S01]  /*26c0*/  MUFU.RCP R25, R4 ;  /* 0x0000000400197308 */ /* 0x002e220000001000 */
[----:B----4-:R-:W-:Y:S01]  /*26d0*/  FMUL R3, R3, R26 ;  /* 0x0000001a03037220 */ /* 0x010fe20000400000 */
        /* <DEDUP_REMOVED lines=10> */
[----:B------:R-:W-:Y:S01]  /*2780*/  FMUL R2, R3, R2 ;  /* 0x0000000203027220 */ /* 0x000fe20000400000 */
[----:B0-----:R-:W-:-:S03]  /*2790*/  FFMA R24, -R4, R25, 1 ;  /* 0x3f80000004187423 */ /* 0x001fc60000000119 */
[----:B------:R-:W0:Y:S01]  /*27a0*/  FCHK P0, R2, R4 ;  /* 0x0000000402007302 */ /* 0x000e220000000000 */
[----:B------:R-:W-:-:S04]  /*27b0*/  FFMA R25, R25, R24, R25 ;  /* 0x0000001819197223 */ /* 0x000fc80000000019 */
        /* <DEDUP_REMOVED lines=8> */
.L_x_57:
[----:B------:R-:W-:Y:S05]  /*2840*/  BSYNC.RECONVERGENT B3 ;  /* 0x0000000000037941 */ /* 0x000fea0003800200 */
.L_x_56:
        /* <DEDUP_REMOVED lines=23> */
.L_x_60:
[----:B------:R-:W0:Y:S02]  /*29c0*/  MUFU.RCP R25, R4 ;  /* 0x0000000400197308 */ /* 0x000e240000001000 */
[----:B0-----:R-:W-:-:S04]  /*29d0*/  FFMA R2, R4, R25, -1 ;  /* 0xbf80000004027423 */ /* 0x001fc80000000019 */
[----:B------:R-:W-:-:S04]  /*29e0*/  FADD.FTZ R2, -R2, -RZ ;  /* 0x800000ff02027221 */ /* 0x000fc80000010100 */
[----:B------:R-:W-:-:S07]  /*29f0*/  FFMA R24, R25, R2, R25 ;  /* 0x0000000219187223 */ /* 0x000fce0000000019 */
.L_x_61:
[----:B------:R-:W-:Y:S05]  /*2a00*/  BSYNC.RECONVERGENT B1 ;  /* 0x0000000000017941 */ /* 0x000fea0003800200 */
.L_x_59:
        /* <DEDUP_REMOVED lines=15> */
.L_x_63:
[----:B------:R-:W-:Y:S05]  /*2b00*/  BSYNC.RECONVERGENT B3 ;  /* 0x0000000000037941 */ /* 0x000fea0003800200 */
.L_x_62:
[-C--:B------:R-:W-:Y:S01]  /*2b10*/  FFMA R9, R30, -R2.reuse, R9 ;  /* 0x800000021e097223 */ /* 0x080fe20000000009 */
[-C--:B------:R-:W-:Y:S01]  /*2b20*/  FFMA R8, R29, -R2.reuse, R8 ;  /* 0x800000021d087223 */ /* 0x080fe20000000008 */
[----:B------:R-:W-:-:S07]  /*2b30*/  FFMA R7, R10, -R2, R7 ;  /* 0x800000020a077223 */ /* 0x000fce0000000007 */
.L_x_58:
        /* <DEDUP_REMOVED lines=8> */
.L_x_55:
[----:B------:R-:W-:Y:S05]  /*2bc0*/  BSYNC.RECONVERGENT B2 ;  /* 0x0000000000027941 */ /* 0x000fea0003800200 */
.L_x_32:
[----:B------:R-:W-:Y:S01]  /*2bd0*/  FMUL R9, R9, R9 ;  /* 0x0000000909097220 */ /* 0x000fe20000400000 */
[----:B------:R-:W-:Y:S03]  /*2be0*/  BSSY.RECONVERGENT B0, `(.L_x_64) ;  /* 0x0000010000007945 */ /* 0x000fe60003800200 */
[----:B------:R-:W-:-:S04]  /*2bf0*/  FFMA R8, R8, R8, R9 ;  /* 0x0000000808087223 */ /* 0x000fc80000000009 */
[----:B------:R-:W-:-:S04]  /*2c00*/  FFMA R3, R7, R7, R8 ;  /* 0x0000000707037223 */ /* 0x000fc80000000008 */
[----:B------:R0:W1:Y:S01]  /*2c10*/  MUFU.RSQ R2, R3 ;  /* 0x0000000300027308 */ /* 0x0000620000001400 */
[----:B------:R-:W-:-:S04]  /*2c20*/  IADD3 R4, PT, PT, R3, -0xd000000, RZ ;  /* 0xf300000003047810 */ /* 0x000fc80007ffe0ff */
[----:B------:R-:W-:-:S13]  /*2c30*/  ISETP.GT.U32.AND P0, PT, R4, 0x727fffff, PT ;  /* 0x727fffff0400780c */ /* 0x000fda0003f04070 */
[----:B01----:R-:W-:Y:S05]  /*2c40*/  @!P0 BRA `(.L_x_65) ;  /* 0x0000000000148947 */ /* 0x003fea0003800000 */
[----:B------:R-:W-:Y:S01]  /*2c50*/  IMAD.MOV.U32 R2, RZ, RZ, R3 ;  /* 0x000000ffff027224 */ /* 0x000fe200078e0003 */
[----:B------:R-:W-:-:S07]  /*2c60*/  MOV R27, 0x2c80 ;  /* 0x00002c80001b7802 */ /* 0x000fce0000000f00 */
[----:B------:R-:W-:Y:S05]  /*2c70*/  CALL.REL.NOINC `($__internal_1_$__cuda_sm20_sqrt_rn_f32_slowpath) ;  /* 0x0000008000907944 */ /* 0x000fea0003c00000 */
[----:B------:R-:W-:Y:S01]  /*2c80*/  MOV R4, R2 ;  /* 0x0000000200047202 */ /* 0x000fe20000000f00 */
[----:B------:R-:W-:Y:S06]  /*2c90*/  BRA `(.L_x_66) ;  /* 0x0000000000107947 */ /* 0x000fec0003800000 */
.L_x_65:
[----:B------:R-:W-:Y:S01]  /*2ca0*/  FMUL.FTZ R4, R3, R2 ;  /* 0x0000000203047220 */ /* 0x000fe20000410000 */
[----:B------:R-:W-:-:S03]  /*2cb0*/  FMUL.FTZ R2, R2, 0.5 ;  /* 0x3f00000002027820 */ /* 0x000fc60000410000 */
[----:B------:R-:W-:-:S04]  /*2cc0*/  FFMA R3, -R4, R4, R3 ;  /* 0x0000000404037223 */ /* 0x000fc80000000103 */
[----:B------:R-:W-:-:S07]  /*2cd0*/  FFMA R4, R3, R2, R4 ;  /* 0x0000000203047223 */ /* 0x000fce0000000004 */
.L_x_66:
[----:B------:R-:W-:Y:S05]  /*2ce0*/  BSYNC.RECONVERGENT B0 ;  /* 0x0000000000007941 */ /* 0x000fea0003800200 */
.L_x_64:
[----:B------:R-:W-:Y:S02]  /*2cf0*/  HFMA2 R3, -RZ, RZ, 1.32421875, -19.203125 ;  /* 0x3d4ccccdff037431 */ /* 0x000fe400000001ff */
[----:B------:R-:W-:Y:S01]  /*2d00*/  IMAD.MOV.U32 R2, RZ, RZ, 0x41a00000 ;  /* 0x41a00000ff027424 */ /* 0x000fe200078e00ff */
[----:B------:R-:W0:Y:S01]  /*2d10*/  FCHK P0, R11, 20 ;  /* 0x41a000000b007902 */ /* 0x000e220000000000 */
[----:B------:R-:W-:Y:S02]  /*2d20*/  BSSY.RECONVERGENT B2, `(.L_x_67) ;  /* 0x000000c000027945 */ /* 0x000fe40003800200 */
[----:B------:R-:W-:-:S04]  /*2d30*/  FFMA R2, R3, -R2, 1 ;  /* 0x3f80000003027423 */ /* 0x000fc80000000802 */
[----:B------:R-:W-:-:S04]  /*2d40*/  FFMA R2, R2, R3, 0.050000000745058059692 ;  /* 0x3d4ccccd02027423 */ /* 0x000fc80000000003 */
[----:B------:R-:W-:-:S04]  /*2d50*/  FFMA R8, R2, R11, RZ ;  /* 0x0000000b02087223 */ /* 0x000fc800000000ff */
[----:B------:R-:W-:-:S04]  /*2d60*/  FFMA R3, R8, -20, R11 ;  /* 0xc1a0000008037823 */ /* 0x000fc8000000000b */
[----:B------:R-:W-:Y:S01]  /*2d70*/  FFMA R8, R2, R3, R8 ;  /* 0x0000000302087223 */ /* 0x000fe20000000008 */
[----:B0-----:R-:W-:Y:S06]  /*2d80*/  @!P0 BRA `(.L_x_68) ;  /* 0x0000000000148947 */ /* 0x001fec0003800000 */
[----:B------:R-:W-:Y:S02]  /*2d90*/  MOV R2, R11 ;  /* 0x0000000b00027202 */ /* 0x000fe40000000f00 */
[----:B------:R-:W-:Y:S02]  /*2da0*/  MOV R37, 0x41a00000 ;  /* 0x41a0000000257802 */ /* 0x000fe40000000f00 */
[----:B------:R-:W-:-:S07]  /*2db0*/  MOV R24, 0x2dd0 ;  /* 0x00002dd000187802 */ /* 0x000fce0000000f00 */
[----:B------:R-:W-:Y:S05]  /*2dc0*/  CALL.REL.NOINC `($__internal_2_$__cuda_sm3x_div_rn_noftz_f32_slowpath) ;  /* 0x0000008000987944 */ /* 0x000fea0003c00000 */
[----:B------:R-:W-:-:S07]  /*2dd0*/  IMAD.MOV.U32 R8, RZ, RZ, R2 ;  /* 0x000000ffff087224 */ /* 0x000fce00078e0002 */
.L_x_68:
[----:B------:R-:W-:Y:S05]  /*2de0*/  BSYNC.RECONVERGENT B2 ;  /* 0x0000000000027941 */ /* 0x000fea0003800200 */
.L_x_67:
[C---:B------:R-:W-:Y:S01]  /*2df0*/  FMUL R2, |R8|.reuse, 2.8853900432586669922 ;  /* 0x4038aa3b08027820 */ /* 0x040fe20000400200 */
[----:B------:R-:W-:Y:S01]  /*2e00*/  MOV R10, 0x3c80f082 ;  /* 0x3c80f082000a7802 */ /* 0x000fe20000000f00 */
[C---:B------:R-:W-:Y:S01]  /*2e10*/  FMUL R9, R8.reuse, R8 ;  /* 0x0000000808097220 */ /* 0x040fe20000400000 */
[----:B------:R-:W-:Y:S01]  /*2e20*/  HFMA2 R24, -RZ, RZ, 1.875, 0 ;  /* 0x3f800000ff187431 */ /* 0x000fe200000001ff */
[C---:B------:R-:W-:Y:S01]  /*2e30*/  FSETP.GE.AND P1, PT, |R8|.reuse, 0.60000002384185791016, PT ;  /* 0x3f19999a0800780b */ /* 0x040fe20003f26200 */
[----:B------:R-:W-:Y:S01]  /*2e40*/  BSSY.RECONVERGENT B2, `(.L_x_69) ;  /* 0x000001b000027945 */ /* 0x000fe20003800200 */
[----:B------:R-:W0:Y:S01]  /*2e50*/  MUFU.EX2 R2, R2 ;  /* 0x0000000200027308 */ /* 0x000e220000000800 */
[----:B------:R-:W-:Y:S01]  /*2e60*/  FFMA R10, R9, R10, -0.052303962409496307373 ;  /* 0xbd563cae090a7423 */ /* 0x000fe2000000000a */
[----:B------:R-:W-:-:S03]  /*2e70*/  FSETP.GE.AND P0, PT, |R8|, 9.010913848876953125, PT ;  /* 0x41102cb40800780b */ /* 0x000fc60003f06200 */
[----:B------:R-:W-:Y:S01]  /*2e80*/  FFMA R10, R9, R10, 0.1331529766321182251 ;  /* 0x3e085941090a7423 */ /* 0x000fe2000000000a */
[----:B0-----:R-:W-:-:S03]  /*2e90*/  FADD R3, R2, 1 ;  /* 0x3f80000002037421 */ /* 0x001fc60000000000 */
[----:B------:R-:W-:-:S04]  /*2ea0*/  FFMA R2, R9, R10, -0.33332768082618713379 ;  /* 0xbeaaa9ed09027423 */ /* 0x000fc8000000000a */
[----:B------:R-:W-:Y:S01]  /*2eb0*/  FFMA R9, R9, R2, RZ ;  /* 0x0000000209097223 */ /* 0x000fe200000000ff */
[----:B------:R-:W0:Y:S02]  /*2ec0*/  MUFU.RCP R3, R3 ;  /* 0x0000000300037308 */ /* 0x000e240000001000 */
[----:B0-----:R-:W-:-:S05]  /*2ed0*/  FFMA R7, R3, -2, R24 ;  /* 0xc000000003077823 */ /* 0x001fca0000000018 */
[----:B------:R-:W-:Y:S01]  /*2ee0*/  FSEL R7, R7, 1, !P0 ;  /* 0x3f80000007077808 */ /* 0x000fe20004000000 */
[----:B------:R-:W0:Y:S03]  /*2ef0*/  FCHK P0, R4, 5 ;  /* 0x40a0000004007902 */ /* 0x000e260000000000 */
[--C-:B------:R-:W-:Y:S01]  /*2f00*/  LOP3.LUT R3, R7, 0x80000000, R8.reuse, 0xb8, !PT ;  /* 0x8000000007037812 */ /* 0x100fe200078eb808 */
[----:B------:R-:W-:Y:S01]  /*2f10*/  @!P1 FFMA R3, R9, R8, R8 ;  /* 0x0000000809039223 */ /* 0x000fe20000000008 */
[----:B------:R-:W-:-:S04]  /*2f20*/  IMAD.MOV.U32 R9, RZ, RZ, 0x3e4ccccd ;  /* 0x3e4ccccdff097424 */ /* 0x000fc800078e00ff */
[----:B------:R1:W-:Y:S01]  /*2f30*/  STG.E desc[UR12][R22.64+0x10], R3 ;  /* 0x0000100316007986 */ /* 0x0003e2000c10190c */
[----:B------:R-:W-:-:S04]  /*2f40*/  FFMA R7, R9, -5, R24 ;  /* 0xc0a0000009077823 */ /* 0x000fc80000000018 */
[----:B------:R-:W-:-:S04]  /*2f50*/  FFMA R7, R7, R9, 0.20000000298023223877 ;  /* 0x3e4ccccd07077423 */ /* 0x000fc80000000009 */
[----:B------:R-:W-:-:S04]  /*2f60*/  FFMA R9, R7, R4, RZ ;  /* 0x0000000407097223 */ /* 0x000fc800000000ff */
[----:B------:R-:W-:-:S04]  /*2f70*/  FFMA R2, R9, -5, R4 ;  /* 0xc0a0000009027823 */ /* 0x000fc80000000004 */
[----:B------:R-:W-:Y:S01]  /*2f80*/  FFMA R7, R7, R2, R9 ;  /* 0x0000000207077223 */ /* 0x000fe20000000009 */
[----:B01----:R-:W-:Y:S06]  /*2f90*/  @!P0 BRA `(.L_x_70) ;  /* 0x0000000000148947 */ /* 0x003fec0003800000 */
[----:B------:R-:W-:Y:S02]  /*2fa0*/  MOV R2, R4 ;  /* 0x0000000400027202 */ /* 0x000fe40000000f00 */
[----:B------:R-:W-:Y:S02]  /*2fb0*/  MOV R37, 0x40a00000 ;  /* 0x40a0000000257802 */ /* 0x000fe40000000f00 */
[----:B------:R-:W-:-:S07]  /*2fc0*/  MOV R24, 0x2fe0 ;  /* 0x00002fe000187802 */ /* 0x000fce0000000f00 */
[----:B------:R-:W-:Y:S05]  /*2fd0*/  CALL.REL.NOINC `($__internal_2_$__cuda_sm3x_div_rn_noftz_f32_slowpath) ;  /* 0x0000008000147944 */ /* 0x000fea0003c00000 */
[----:B------:R-:W-:-:S07]  /*2fe0*/  IMAD.MOV.U32 R7, RZ, RZ, R2 ;  /* 0x000000ffff077224 */ /* 0x000fce00078e0002 */
.L_x_70:
[----:B------:R-:W-:Y:S05]  /*2ff0*/  BSYNC.RECONVERGENT B2 ;  /* 0x0000000000027941 */ /* 0x000fea0003800200 */
.L_x_69:
[C---:B------:R-:W-:Y:S01]  /*3000*/  FMUL R2, |R7|.reuse, 2.8853900432586669922 ;  /* 0x4038aa3b07027820 */ /* 0x040fe20000400200 */
[----:B------:R-:W-:Y:S01]  /*3010*/  MOV R10, 0x3c80f082 ;  /* 0x3c80f082000a7802 */ /* 0x000fe20000000f00 */
[C---:B------:R-:W-:Y:S01]  /*3020*/  FMUL R11, R7.reuse, R7 ;  /* 0x00000007070b7220 */ /* 0x040fe20000400000 */
[----:B------:R-:W-:Y:S01]  /*3030*/  HFMA2 R13, -RZ, RZ, 1.875, 0 ;  /* 0x3f800000ff0d7431 */ /* 0x000fe200000001ff */
[----:B------:R-:W-:Y:S01]  /*3040*/  FSETP.GE.AND P1, PT, |R7|, 0.60000002384185791016, PT ;  /* 0x3f19999a0700780b */ /* 0x000fe20003f26200 */
        /* <DEDUP_REMOVED lines=17> */
[----:B------:R-:W-:-:S04]  /*3160*/  FFMA R7, R7, R2, 0.3333333432674407959 ;  /* 0x3eaaaaab07077423 */ /* 0x000fc80000000002 */
        /* <DEDUP_REMOVED lines=9> */
.L_x_72:
[----:B------:R-:W-:Y:S05]  /*3200*/  BSYNC.RECONVERGENT B2 ;  /* 0x0000000000027941 */ /* 0x000fea0003800200 */
.L_x_71:
        /* <DEDUP_REMOVED lines=8> */
[----:B------:R-:W-:Y:S01]  /*3290*/  FSETP.GE.AND P0, PT, |R7|, 9.010913848876953125, PT ;  /* 0x41102cb40700780b */ /* 0x000fe20003f06200 */
[----:B------:R-:W-:Y:S02]  /*32a0*/  IMAD.MOV.U32 R29, RZ, RZ, RZ ;  /* 0x000000ffff1d7224 */ /* 0x000fe400078e00ff */
[----:B------:R-:W-:Y:S01]  /*32b0*/  FFMA R10, R11, R10, 0.1331529766321182251 ;  /* 0x3e0859410b0a7423 */ /* 0x000fe2000000000a */
[----:B0-----:R-:W-:-:S03]  /*32c0*/  FADD R4, R2, 1 ;  /* 0x3f80000002047421 */ /* 0x001fc60000000000 */
[----:B------:R-:W-:-:S04]  /*32d0*/  FFMA R2, R11, R10, -0.33332768082618713379 ;  /* 0xbeaaa9ed0b027423 */ /* 0x000fc8000000000a */
[----:B------:R-:W-:Y:S01]  /*32e0*/  FFMA R2, R11, R2, RZ ;  /* 0x000000020b027223 */ /* 0x000fe200000000ff */
[----:B------:R-:W0:Y:S02]  /*32f0*/  MUFU.RCP R4, R4 ;  /* 0x0000000400047308 */ /* 0x000e240000001000 */
[----:B0-----:R-:W-:-:S05]  /*3300*/  FFMA R8, R4, -2, R9 ;  /* 0xc000000004087823 */ /* 0x001fca0000000009 */
[----:B------:R-:W-:Y:S02]  /*3310*/  FSEL R8, R8, 1, !P0 ;  /* 0x3f80000008087808 */ /* 0x000fe40004000000 */
[----:B------:R-:W-:Y:S02]  /*3320*/  ISETP.GE.AND P0, PT, R5, 0x1, PT ;  /* 0x000000010500780c */ /* 0x000fe40003f06270 */
[--C-:B------:R-:W-:Y:S01]  /*3330*/  LOP3.LUT R9, R8, 0x80000000, R7.reuse, 0xb8, !PT ;  /* 0x8000000008097812 */ /* 0x100fe200078eb807 */
[----:B------:R-:W-:-:S05]  /*3340*/  @!P1 FFMA R9, R2, R7, R7 ;  /* 0x0000000702099223 */ /* 0x000fca0000000007 */
[----:B------:R0:W-:Y:S05]  /*3350*/  STG.E desc[UR12][R22.64+0x18], R9 ;  /* 0x0000180916007986 */ /* 0x0001ea000c10190c */
[----:B------:R-:W-:Y:S05]  /*3360*/  @!P0 BRA `(.L_x_74) ;  /* 0x0000000000808947 */ /* 0x000fea0003800000 */
[----:B------:R-:W-:Y:S01]  /*3370*/  I2FP.F32.U32 R37, R5 ;  /* 0x0000000500257245 */ /* 0x000fe20000201000 */
[----:B------:R-:W-:Y:S03]  /*3380*/  BSSY.RECONVERGENT B3, `(.L_x_75) ;  /* 0x000000d000037945 */ /* 0x000fe60003800200 */
[----:B------:R-:W1:Y:S08]  /*3390*/  MUFU.RCP R5, R37 ;  /* 0x0000002500057308 */ /* 0x000e700000001000 */
[----:B------:R-:W2:Y:S01]  /*33a0*/  FCHK P0, R6, R37 ;  /* 0x0000002506007302 */ /* 0x000ea20000000000 */
[----:B-1----:R-:W-:-:S04]  /*33b0*/  FFMA R2, -R37, R5, 1 ;  /* 0x3f80000025027423 */ /* 0x002fc80000000105 */
[----:B------:R-:W-:-:S04]  /*33c0*/  FFMA R5, R5, R2, R5 ;  /* 0x0000000205057223 */ /* 0x000fc80000000005 */
[----:B------:R-:W-:-:S04]  /*33d0*/  FFMA R2, R5, R6, RZ ;  /* 0x0000000605027223 */ /* 0x000fc800000000ff */
[----:B------:R-:W-:-:S04]  /*33e0*/  FFMA R7, -R37, R2, R6 ;  /* 0x0000000225077223 */ /* 0x000fc80000000106 */
[----:B------:R-:W-:Y:S01]  /*33f0*/  FFMA R5, R5, R7, R2 ;  /* 0x0000000705057223 */ /* 0x000fe20000000002 */
[----:B--2---:R-:W-:Y:S06]  /*3400*/  @!P0 BRA `(.L_x_76) ;  /* 0x0000000000108947 */ /* 0x004fec0003800000 */
[----:B------:R-:W-:Y:S02]  /*3410*/  MOV R2, R6 ;  /* 0x0000000600027202 */ /* 0x000fe40000000f00 */
[----:B------:R-:W-:-:S07]  /*3420*/  MOV R24, 0x3440 ;  /* 0x0000344000187802 */ /* 0x000fce0000000f00 */
[----:B0-----:R-:W-:Y:S05]  /*3430*/  CALL.REL.NOINC `($__internal_2_$__cuda_sm3x_div_rn_noftz_f32_slowpath) ;  /* 0x0000007800fc7944 */ /* 0x001fea0003c00000 */
[----:B------:R-:W-:-:S07]  /*3440*/  MOV R5, R2 ;  /* 0x0000000200057202 */ /* 0x000fce0000000f00 */
.L_x_76:
[----:B------:R-:W-:Y:S05]  /*3450*/  BSYNC.RECONVERGENT B3 ;  /* 0x0000000000037941 */ /* 0x000fea0003800200 */
.L_x_75:
[C---:B------:R-:W-:Y:S01]  /*3460*/  FMUL R2, |R5|.reuse, 2.8853900432586669922 ;  /* 0x4038aa3b05027820 */ /* 0x040fe20000400200 */
[----:B------:R-:W-:Y:S02]  /*3470*/  IMAD.MOV.U32 R8, RZ, RZ, 0x3c80f082 ;  /* 0x3c80f082ff087424 */ /* 0x000fe400078e00ff */
[C---:B------:R-:W-:Y:S01]  /*3480*/  FMUL R7, R5.reuse, R5 ;  /* 0x0000000505077220 */ /* 0x040fe20000400000 */
[----:B0-----:R-:W-:Y:S01]  /*3490*/  HFMA2 R9, -RZ, RZ, 1.875, 0 ;  /* 0x3f800000ff097431 */ /* 0x001fe200000001ff */
[----:B------:R-:W-:Y:S01]  /*34a0*/  FSETP.GE.AND P1, PT, |R5|, 0.60000002384185791016, PT ;  /* 0x3f19999a0500780b */ /* 0x000fe20003f26200 */
        /* <DEDUP_REMOVED lines=9> */
[----:B------:R-:W-:-:S04]  /*3540*/  FSEL R6, R6, 1, !P0 ;  /* 0x3f80000006067808 */ /* 0x000fc80004000000 */
[--C-:B------:R-:W-:Y:S01]  /*3550*/  LOP3.LUT R29, R6, 0x80000000, R5.reuse, 0xb8, !PT ;  /* 0x80000000061d7812 */ /* 0x100fe200078eb805 */
[----:B------:R-:W-:-:S07]  /*3560*/  @!P1 FFMA R29, R2, R5, R5 ;  /* 0x00000005021d9223 */ /* 0x000fce0000000005 */
.L_x_74:
[----:B------:R-:W-:Y:S05]  /*3570*/  BSYNC.RECONVERGENT B2 ;  /* 0x0000000000027941 */ /* 0x000fea0003800200 */
.L_x_73:
[----:B------:R-:W1:Y:S01]  /*3580*/  LDCU UR5, c[0x0][0x3b0] ;  /* 0x00007600ff0577ac */ /* 0x000e620008000800 */
[----:B------:R-:W-:-:S04]  /*3590*/  IADD3 R7, PT, PT, R20, -0x4, RZ ;  /* 0xfffffffc14077810 */ /* 0x000fc80007ffe0ff */
[----:B-1----:R-:W-:-:S04]  /*35a0*/  ISETP.GE.AND P5, PT, R7, UR5, PT ;  /* 0x0000000507007c0c */ /* 0x002fc8000bfa6270 */
[----:B------:R-:W-:-:S13]  /*35b0*/  ISETP.LT.OR P5, PT, R20, 0x4, P5 ;  /* 0x000000041400780c */ /* 0x000fda0002fa1670 */
[----:B------:R-:W1:Y:S02]  /*35c0*/  @!P5 LDC.64 R4, c[0x0][0x3a8] ;  /* 0x0000ea00ff04db82 */ /* 0x000e640000000a00 */
[----:B-1----:R-:W-:-:S06]  /*35d0*/  @!P5 IMAD.WIDE.U32 R4, R7, 0x4, R4 ;  /* 0x000000040704d825 */ /* 0x002fcc00078e0004 */
[----:B------:R-:W2:Y:S01]  /*35e0*/  @!P5 LDG.E.CONSTANT R4, desc[UR12][R4.64] ;  /* 0x0000000c0404d981 */ /* 0x000ea2000c1e9900 */
[C---:B------:R-:W-:Y:S01]  /*35f0*/  IADD3 R11, PT, PT, R20.reuse, -0x3, RZ ;  /* 0xfffffffd140b7810 */ /* 0x040fe20007ffe0ff */
[----:B------:R-:W-:Y:S01]  /*3600*/  IMAD.MOV.U32 R31, RZ, RZ, RZ ;  /* 0x000000ffff1f7224 */ /* 0x000fe200078e00ff */
[C---:B------:R-:W-:Y:S01]  /*3610*/  IADD3 R41, PT, PT, R20.reuse, -0x2, RZ ;  /* 0xfffffffe14297810 */ /* 0x040fe20007ffe0ff */
[----:B------:R-:W-:Y:S01]  /*3620*/  IMAD.MOV.U32 R2, RZ, RZ, RZ ;  /* 0x000000ffff027224 */ /* 0x000fe200078e00ff */
[----:B------:R-:W-:Y:S01]  /*3630*/  ISETP.GE.AND P1, PT, R11, UR5, PT ;  /* 0x000000050b007c0c */ /* 0x000fe2000bf26270 */
[C---:B------:R-:W-:Y:S01]  /*3640*/  VIADD R35, R20.reuse, 0x3 ;  /* 0x0000000314237836 */ /* 0x040fe20000000000 */
[----:B------:R-:W-:Y:S02]  /*3650*/  ISETP.GE.AND P4, PT, R41, UR5, PT ;  /* 0x0000000529007c0c */ /* 0x000fe4000bf86270 */
[C---:B------:R-:W-:Y:S02]  /*3660*/  ISETP.LT.OR P1, PT, R20.reuse, 0x3, P1 ;  /* 0x000000031400780c */ /* 0x040fe40000f21670 */
[----:B------:R-:W-:-:S02]  /*3670*/  IADD3 R39, PT, PT, R20, 0x1, RZ ;  /* 0x0000000114277810 */ /* 0x000fc40007ffe0ff */
[C---:B------:R-:W-:Y:S02]  /*3680*/  ISETP.GT.AND P3, PT, R20.reuse, UR5, PT ;  /* 0x0000000514007c0c */ /* 0x040fe4000bf64270 */
[C---:B------:R-:W-:Y:S02]  /*3690*/  ISETP.LT.OR P4, PT, R20.reuse, 0x2, P4 ;  /* 0x000000021400780c */ /* 0x040fe40002781670 */
[C---:B------:R-:W-:Y:S02]  /*36a0*/  IADD3 R37, PT, PT, R20.reuse, 0x2, RZ ;  /* 0x0000000214257810 */ /* 0x040fe40007ffe0ff */
[----:B------:R-:W-:Y:S02]  /*36b0*/  ISETP.GE.AND P2, PT, R39, UR5, PT ;  /* 0x0000000527007c0c */ /* 0x000fe4000bf46270 */
[----:B------:R-:W-:Y:S01]  /*36c0*/  ISETP.LT.OR P3, PT, R20, 0x1, P3 ;  /* 0x000000011400780c */ /* 0x000fe20001f61670 */
[----:B------:R-:W1:Y:S01]  /*36d0*/  @!P1 LDC.64 R26, c[0x0][0x3a8] ;  /* 0x0000ea00ff1a9b82 */ /* 0x000e620000000a00 */
[----:B------:R-:W-:-:S02]  /*36e0*/  FSETP.GT.AND P0, PT, R0, 0.5, PT ;  /* 0x3f0000000000780b */ /* 0x000fc40003f04000 */
[----:B------:R-:W-:Y:S02]  /*36f0*/  @!P5 MOV R2, 0x1 ;  /* 0x000000010002d802 */ /* 0x000fe40000000f00 */
[----:B------:R-:W-:Y:S02]  /*3700*/  ISETP.LT.OR P2, PT, R20, -0x1, P2 ;  /* 0xffffffff1400780c */ /* 0x000fe40001741670 */
[----:B------:R-:W-:Y:S01]  /*3710*/  FSETP.GT.AND P6, PT, R0, 0.69999998807907104492, PT ;  /* 0x3f3333330000780b */ /* 0x000fe20003fc4000 */
[----:B------:R-:W3:Y:S01]  /*3720*/  @!P4 LDC.64 R24, c[0x0][0x3a8] ;  /* 0x0000ea00ff18cb82 */ /* 0x000ee20000000a00 */
[----:B------:R-:W-:Y:S02]  /*3730*/  SEL R28, RZ, 0x1, !P0 ;  /* 0x00000001ff1c7807 */ /* 0x000fe40004000000 */
[C---:B------:R-:W-:Y:S01]  /*3740*/  IADD3 R33, PT, PT, R20.reuse, 0x4, RZ ;  /* 0x0000000414217810 */ /* 0x040fe20007ffe0ff */
[----:B------:R-:W-:Y:S01]  /*3750*/  @!P3 VIADD R43, R20, 0xffffffff ;  /* 0xffffffff142bb836 */ /* 0x000fe20000000000 */
[----:B------:R-:W-:-:S02]  /*3760*/  ISETP.GE.AND P0, PT, R35, UR5, PT ;  /* 0x0000000523007c0c */ /* 0x000fc4000bf06270 */
[----:B------:R-:W-:Y:S01]  /*3770*/  SEL R28, R28, 0x4, !P6 ;  /* 0x000000041c1c7807 */ /* 0x000fe20007000000 */
[----:B------:R-:W4:Y:S01]  /*3780*/  @!P3 LDC.64 R12, c[0x0][0x3a8] ;  /* 0x0000ea00ff0cbb82 */ /* 0x000f220000000a00 */
[----:B------:R-:W-:Y:S02]  /*3790*/  ISETP.GE.AND P6, PT, R33, UR5, PT ;  /* 0x0000000521007c0c */ /* 0x000fe4000bfc6270 */
[C---:B------:R-:W-:Y:S02]  /*37a0*/  ISETP.LT.OR P0, PT, R20.reuse, -0x3, P0 ;  /* 0xfffffffd1400780c */ /* 0x040fe40000701670 */
[----:B------:R-:W-:-:S03]  /*37b0*/  ISETP.LT.OR P6, PT, R20, -0x4, P6 ;  /* 0xfffffffc1400780c */ /* 0x000fc600037c1670 */
[----:B0-----:R-:W0:Y:S01]  /*37c0*/  @!P2 LDC.64 R8, c[0x0][0x3a8] ;  /* 0x0000ea00ff08ab82 */ /* 0x001e220000000a00 */
[----:B-1----:R-:W-:-:S06]  /*37d0*/  @!P1 IMAD.WIDE.U32 R26, R11, 0x4, R26 ;  /* 0x000000040b1a9825 */ /* 0x002fcc00078e001a */
[----:B------:R-:W5:Y:S01]  /*37e0*/  @!P1 LDG.E.CONSTANT R26, desc[UR12][R26.64] ;  /* 0x0000000c1a1a9981 */ /* 0x000f62000c1e9900 */
[----:B---3--:R-:W-:Y:S02]  /*37f0*/  @!P4 IMAD.WIDE.U32 R24, R41, 0x4, R24 ;  /* 0x000000042918c825 */ /* 0x008fe400078e0018 */
[----:B------:R-:W1:Y:S04]  /*3800*/  @!P6 LDC.64 R10, c[0x0][0x3a8] ;  /* 0x0000ea00ff0aeb82 */ /* 0x000e680000000a00 */
[----:B------:R-:W3:Y:S01]  /*3810*/  @!P4 LDG.E.CONSTANT R24, desc[UR12][R24.64] ;  /* 0x0000000c1818c981 */ /* 0x000ee2000c1e9900 */
[----:B----4-:R-:W-:-:S06]  /*3820*/  @!P3 IMAD.WIDE.U32 R12, R43, 0x4, R12 ;  /* 0x000000042b0cb825 */ /* 0x010fcc00078e000c */
[----:B------:R-:W4:Y:S01]  /*3830*/  @!P3 LDG.E.CONSTANT R12, desc[UR12][R12.64] ;  /* 0x0000000c0c0cb981 */ /* 0x000f22000c1e9900 */
[----:B0-----:R-:W-:-:S06]  /*3840*/  @!P2 IMAD.WIDE.U32 R8, R39, 0x4, R8 ;  /* 0x000000042708a825 */ /* 0x001fcc00078e0008 */
[----:B------:R-:W4:Y:S01]  /*3850*/  @!P2 LDG.E.CONSTANT R8, desc[UR12][R8.64] ;  /* 0x0000000c0808a981 */ /* 0x000f22000c1e9900 */
[----:B-1----:R-:W-:-:S06]  /*3860*/  @!P6 IMAD.WIDE.U32 R10, R33, 0x4, R10 ;  /* 0x00000004210ae825 */ /* 0x002fcc00078e000a */
[----:B------:R-:W4:Y:S01]  /*3870*/  @!P6 LDG.E.CONSTANT R10, desc[UR12][R10.64] ;  /* 0x0000000c0a0ae981 */ /* 0x000f22000c1e9900 */
[----:B--2---:R-:W-:Y:S01]  /*3880*/  @!P5 FADD R31, RZ, R4 ;  /* 0x00000004ff1fd221 */ /* 0x004fe20000000000 */
[----:B------:R-:W-:Y:S01]  /*3890*/  ISETP.GE.AND P5, PT, R37, UR5, PT ;  /* 0x0000000525007c0c */ /* 0x000fe2000bfa6270 */
[----:B------:R-:W0:Y:S03]  /*38a0*/  @!P0 LDC.64 R4, c[0x0][0x3a8] ;  /* 0x0000ea00ff048b82 */ /* 0x000e260000000a00 */
[----:B------:R-:W-:-:S13]  /*38b0*/  ISETP.LT.OR P5, PT, R20, -0x2, P5 ;  /* 0xfffffffe1400780c */ /* 0x000fda0002fa1670 */
[----:B------:R-:W1:Y:S01]  /*38c0*/  @!P5 LDC.64 R6, c[0x0][0x3a8] ;  /* 0x0000ea00ff06db82 */ /* 0x000e620000000a00 */
[----:B0-----:R-:W-:-:S06]  /*38d0*/  @!P0 IMAD.WIDE.U32 R34, R35, 0x4, R4 ;  /* 0x0000000423228825 */ /* 0x001fcc00078e0004 */
[----:B------:R-:W2:Y:S01]  /*38e0*/  @!P0 LDG.E.CONSTANT R34, desc[UR12][R34.64] ;  /* 0x0000000c22228981 */ /* 0x000ea2000c1e9900 */
[----:B-1----:R-:W-:-:S06]  /*38f0*/  @!P5 IMAD.WIDE.U32 R6, R37, 0x4, R6 ;  /* 0x000000042506d825 */ /* 0x002fcc00078e0006 */
[----:B------:R-:W2:Y:S01]  /*3900*/  @!P5 LDG.E.CONSTANT R6, desc[UR12][R6.64] ;  /* 0x0000000c0606d981 */ /* 0x000ea2000c1e9900 */
[----:B------:R-:W-:Y:S02]  /*3910*/  SHF.L.U32 R5, R28, 0x2, RZ ;  /* 0x000000021c057819 */ /* 0x000fe400000006ff */
[----:B------:R-:W-:-:S04]  /*3920*/  @!P1 IADD3 R2, PT, PT, R2, 0x1, RZ ;  /* 0x0000000102029810 */ /* 0x000fc80007ffe0ff */
[----:B------:R-:W0:Y:S01]  /*3930*/  LDC R5, c[0x3][R5+0x6c] ;  /* 0x00c01b0005057b82 */ /* 0x000e220000000800 */
[----:B------:R-:W-:-:S05]  /*3940*/  @!P4 VIADD R2, R2, 0x1 ;  /* 0x000000010202c836 */ /* 0x000fca0000000000 */
[----:B------:R-:W-:-:S04]  /*3950*/  @!P3 IADD3 R2, PT, PT, R2, 0x1, RZ ;  /* 0x000000010202b810 */ /* 0x000fc80007ffe0ff */
[----:B------:R-:W-:Y:S01]  /*3960*/  @!P2 IADD3 R2, PT, PT, R2, 0x1, RZ ;  /* 0x000000010202a810 */ /* 0x000fe20007ffe0ff */
[----:B-----5:R-:W-:-:S04]  /*3970*/  @!P1 FADD R31, R31, R26 ;  /* 0x0000001a1f1f9221 */ /* 0x020fc80000000000 */
[----:B------:R-:W-:Y:S02]  /*3980*/  @!P5 VIADD R2, R2, 0x1 ;  /* 0x000000010202d836 */ /* 0x000fe40000000000 */
[----:B---3--:R-:W-:Y:S01]  /*3990*/  @!P4 FADD R31, R31, R24 ;  /* 0x000000181f1fc221 */ /* 0x008fe20000000000 */
[----:B------:R1:W-:Y:S02]  /*39a0*/  STG.E desc[UR12][R22.64+0x1c], R29 ;  /* 0x00001c1d16007986 */ /* 0x0003e4000c10190c */
[----:B------:R-:W-:Y:S01]  /*39b0*/  @!P0 IADD3 R2, PT, PT, R2, 0x1, RZ ;  /* 0x0000000102028810 */ /* 0x000fe20007ffe0ff */
[----:B----4-:R-:W-:-:S03]  /*39c0*/  @!P3 FADD R31, R31, R12 ;  /* 0x0000000c1f1fb221 */ /* 0x010fc60000000000 */
[----:B------:R-:W-:Y:S01]  /*39d0*/  @!P6 IADD3 R2, PT, PT, R2, 0x1, RZ ;  /* 0x000000010202e810 */ /* 0x000fe20007ffe0ff */
[----:B------:R-:W-:-:S03]  /*39e0*/  @!P2 FADD R31, R31, R8 ;  /* 0x000000081f1fa221 */ /* 0x000fc60000000000 */
[----:B------:R-:W-:Y:S01]  /*39f0*/  ISETP.NE.AND P1, PT, R2, RZ, PT ;  /* 0x000000ff0200720c */ /* 0x000fe20003f25270 */
[----:B------:R-:W-:Y:S01]  /*3a00*/  BSSY.RECONVERGENT B2, `(.L_x_77) ;  /* 0x0000015000027945 */ /* 0x000fe20003800200 */
[----:B------:R-:W-:Y:S02]  /*3a10*/  IMAD.MOV.U32 R4, RZ, RZ, R0 ;  /* 0x000000ffff047224 */ /* 0x000fe400078e0000 */
[----:B--2---:R-:W-:-:S04]  /*3a20*/  @!P5 FADD R31, R31, R6 ;  /* 0x000000061f1fd221 */ /* 0x004fc80000000000 */
[----:B------:R-:W-:-:S04]  /*3a30*/  @!P0 FADD R31, R31, R34 ;  /* 0x000000221f1f8221 */ /* 0x000fc80000000000 */
[----:B------:R-:W-:Y:S01]  /*3a40*/  @!P6 FADD R31, R31, R10 ;  /* 0x0000000a1f1fe221 */ /* 0x000fe20000000000 */
[----:B01----:R-:W-:Y:S06]  /*3a50*/  @!P1 BRA `(.L_x_78) ;  /* 0x00000000003c9947 */ /* 0x003fec0003800000 */
[----:B------:R-:W-:Y:S01]  /*3a60*/  I2FP.F32.U32 R37, R2 ;  /* 0x0000000200257245 */ /* 0x000fe20000201000 */
[----:B------:R-:W-:Y:S03]  /*3a70*/  BSSY.RECONVERGENT B3, `(.L_x_79) ;  /* 0x000000c000037945 */ /* 0x000fe60003800200 */
[----:B------:R-:W0:Y:S08]  /*3a80*/  MUFU.RCP R2, R37 ;  /* 0x0000002500027308 */ /* 0x000e300000001000 */
        /* <DEDUP_REMOVED lines=8> */
[----:B------:R-:W-:-:S07]  /*3b10*/  MOV R24, 0x3b30 ;  /* 0x00003b3000187802 */ /* 0x000fce0000000f00 */
[----:B------:R-:W-:Y:S05]  /*3b20*/  CALL.REL.NOINC `($__internal_2_$__cuda_sm3x_div_rn_noftz_f32_slowpath) ;  /* 0x0000007400407944 */ /* 0x000fea0003c00000 */
.L_x_80:
[----:B------:R-:W-:Y:S05]  /*3b30*/  BSYNC.RECONVERGENT B3 ;  /* 0x0000000000037941 */ /* 0x000fea0003800200 */
.L_x_79:
[----:B------:R-:W-:-:S07]  /*3b40*/  MOV R4, R2 ;  /* 0x0000000200047202 */ /* 0x000fce0000000f00 */
.L_x_78:
[----:B------:R-:W-:Y:S05]  /*3b50*/  BSYNC.RECONVERGENT B2 ;  /* 0x0000000000027941 */ /* 0x000fea0003800200 */
.L_x_77:
[----:B------:R-:W-:Y:S01]  /*3b60*/  FMNMX R37, R4, 0.10000000149011611938, !PT ;  /* 0x3dcccccd04257809 */ /* 0x000fe20007800000 */
[----:B------:R-:W-:Y:S01]  /*3b70*/  BSSY.RECONVERGENT B2, `(.L_x_81) ;  /* 0x000000e000027945 */ /* 0x000fe20003800200 */
[----:B------:R-:W0:Y:S02]  /*3b80*/  LDC R4, c[0x0][0x3b0] ;  /* 0x0000ec00ff047b82 */ /* 0x000e240000000800 */
[----:B------:R-:W1:Y:S08]  /*3b90*/  MUFU.RCP R2, R37 ;  /* 0x0000002500027308 */ /* 0x000e700000001000 */
[----:B------:R-:W2:Y:S01]  /*3ba0*/  FCHK P0, R0, R37 ;  /* 0x0000002500007302 */ /* 0x000ea20000000000 */
[----:B-1----:R-:W-:-:S04]  /*3bb0*/  FFMA R7, -R37, R2, 1 ;  /* 0x3f80000025077423 */ /* 0x002fc80000000102 */
[----:B------:R-:W-:Y:S01]  /*3bc0*/  FFMA R7, R2, R7, R2 ;  /* 0x0000000702077223 */ /* 0x000fe20000000002 */
[----:B0-----:R-:W-:-:S03]  /*3bd0*/  ISETP.GE.AND P4, PT, R4, 0x1, PT ;  /* 0x000000010400780c */ /* 0x001fc60003f86270 */
[----:B------:R-:W-:-:S04]  /*3be0*/  FFMA R2, R0, R7, RZ ;  /* 0x0000000700027223 */ /* 0x000fc800000000ff */
[----:B------:R-:W-:-:S04]  /*3bf0*/  FFMA R4, -R37, R2, R0 ;  /* 0x0000000225047223 */ /* 0x000fc80000000100 */
[----:B------:R-:W-:Y:S01]  /*3c00*/  FFMA R2, R7, R4, R2 ;  /* 0x0000000407027223 */ /* 0x000fe20000000002 */
[----:B--2---:R-:W-:Y:S06]  /*3c10*/  @!P0 BRA `(.L_x_82) ;  /* 0x00000000000c8947 */ /* 0x004fec0003800000 */
[----:B------:R-:W-:Y:S01]  /*3c20*/  IMAD.MOV.U32 R2, RZ, RZ, R0 ;  /* 0x000000ffff027224 */ /* 0x000fe200078e0000 */
[----:B------:R-:W-:-:S07]  /*3c30*/  MOV R24, 0x3c50 ;  /* 0x00003c5000187802 */ /* 0x000fce0000000f00 */
[----:B------:R-:W-:Y:S05]  /*3c40*/  CALL.REL.NOINC `($__internal_2_$__cuda_sm3x_div_rn_noftz_f32_slowpath) ;  /* 0x0000007000f87944 */ /* 0x000fea0003c00000 */
.L_x_82:
[----:B------:R-:W-:Y:S05]  /*3c50*/  BSYNC.RECONVERGENT B2 ;  /* 0x0000000000027941 */ /* 0x000fea0003800200 */
.L_x_81:
[----:B------:R-:W-:Y:S01]  /*3c60*/  FADD R4, R15, -0.5 ;  /* 0xbf0000000f047421 */ /* 0x000fe20000000000 */
[----:B------:R-:W-:Y:S01]  /*3c70*/  FMUL R2, R2, 0.5 ;  /* 0x3f00000002027820 */ /* 0x000fe20000400000 */
[----:B------:R-:W-:Y:S01]  /*3c80*/  FMUL R11, R0, R15 ;  /* 0x0000000f000b7220 */ /* 0x000fe20000400000 */
[----:B------:R0:W-:Y:S01]  /*3c90*/  STG.E desc[UR12][R22.64+0x20], R5 ;  /* 0x0000200516007986 */ /* 0x0001e2000c10190c */
[----:B------:R-:W-:Y:S01]  /*3ca0*/  FADD R4, |R4|, |R4| ;  /* 0x4000000404047221 */ /* 0x000fe20000000200 */
[----:B------:R-:W-:Y:S02]  /*3cb0*/  MOV R8, RZ ;  /* 0x000000ff00087202 */ /* 0x000fe40000000f00 */
[----:B------:R-:W-:Y:S01]  /*3cc0*/  FMNMX R9, R2, 1, PT ;  /* 0x3f80000002097809 */ /* 0x000fe20003800000 */
[----:B------:R-:W-:Y:S01]  /*3cd0*/  FADD R7, -R4, 1 ;  /* 0x3f80000004077421 */ /* 0x000fe20000000100 */
[----:B------:R0:W-:Y:S03]  /*3ce0*/  STG.E desc[UR12][R22.64+0x28], R11 ;  /* 0x0000280b16007986 */ /* 0x0001e6000c10190c */
[----:B------:R-:W-:Y:S01]  /*3cf0*/  FMUL R13, R0, R7 ;  /* 0x00000007000d7220 */ /* 0x000fe20000400000 */
[----:B------:R0:W-:Y:S01]  /*3d00*/  STG.E desc[UR12][R22.64+0x24], R9 ;  /* 0x0000240916007986 */ /* 0x0001e2000c10190c */
[----:B------:R-:W-:-:S03]  /*3d10*/  HFMA2 R7, -RZ, RZ, 0, 0 ;  /* 0x00000000ff077431 */ /* 0x000fc600000001ff */
[----:B------:R0:W-:Y:S01]  /*3d20*/  STG.E desc[UR12][R22.64+0x2c], R13 ;  /* 0x00002c0d16007986 */ /* 0x0001e2000c10190c */
[----:B------:R-:W-:Y:S05]  /*3d30*/  @!P4 BRA `(.L_x_83) ;  /* 0x00000008005cc947 */ /* 0x000fea0003800000 */
[----:B0-----:R-:W0:Y:S01]  /*3d40*/  LDC R13, c[0x0][0x3b0] ;  /* 0x0000ec00ff0d7b82 */ /* 0x001e220000000800 */
[----:B------:R-:W-:Y:S02]  /*3d50*/  MOV R7, RZ ;  /* 0x000000ff00077202 */ /* 0x000fe40000000f00 */
[----:B------:R-:W-:Y:S01]  /*3d60*/  CS2R R8, SRZ ;  /* 0x0000000000087805 */ /* 0x000fe2000001ff00 */
[C---:B0-----:R-:W-:Y:S01]  /*3d70*/  VIADD R2, R13.reuse, 0xffffffff ;  /* 0xffffffff0d027836 */ /* 0x041fe20000000000 */
[----:B------:R-:W-:Y:S01]  /*3d80*/  LOP3.LUT R4, R13, 0x3, RZ, 0xc0, !PT ;  /* 0x000000030d047812 */ /* 0x000fe200078ec0ff */
[----:B------:R-:W-:-:S03]  /*3d90*/  IMAD R5, R20, R13, RZ ;  /* 0x0000000d14057224 */ /* 0x000fc600078e02ff */
[----:B------:R-:W-:-:S13]  /*3da0*/  ISETP.GE.U32.AND P0, PT, R2, 0x3, PT ;  /* 0x000000030200780c */ /* 0x000fda0003f06070 */
[----:B------:R-:W-:Y:S05]  /*3db0*/  @!P0 BRA `(.L_x_84) ;  /* 0x0000000400b88947 */ /* 0x000fea0003800000 */
[----:B------:R-:W0:Y:S01]  /*3dc0*/  LDC.64 R10, c[0x0][0x380] ;  /* 0x0000e000ff0a7b82 */ /* 0x000e220000000a00 */
[----:B------:R-:W-:Y:S01]  /*3dd0*/  HFMA2 R8, -RZ, RZ, 0, 0 ;  /* 0x00000000ff087431 */ /* 0x000fe200000001ff */
[----:B------:R-:W-:Y:S02]  /*3de0*/  LOP3.LUT R9, R13, 0x7ffffffc, RZ, 0xc0, !PT ;  /* 0x7ffffffc0d097812 */ /* 0x000fe400078ec0ff */
[----:B------:R-:W-:-:S07]  /*3df0*/  CS2R R6, SRZ ;  /* 0x0000000000067805 */ /* 0x000fce000001ff00 */
.L_x_105:
[----:B------:R-:W-:Y:S01]  /*3e00*/  ISETP.NE.AND P0, PT, R6, R20, PT ;  /* 0x000000140600720c */ /* 0x000fe20003f05270 */
[----:B------:R-:W-:-:S12]  /*3e10*/  BSSY.RECONVERGENT B1, `(.L_x_85) ;  /* 0x0000017000017945 */ /* 0x000fd80003800200 */
[----:B------:R-:W-:Y:S05]  /*3e20*/  @!P0 BRA `(.L_x_86) ;  /* 0x0000000000548947 */ /* 0x000fea0003800000 */
[----:B------:R-:W-:-:S04]  /*3e30*/  IMAD.IADD R13, R5, 0x1, R6 ;  /* 0x00000001050d7824 */ /* 0x000fc800078e0206 */
[----:B0-----:R-:W-:-:S06]  /*3e40*/  IMAD.WIDE R12, R13, 0x4, R10 ;  /* 0x000000040d0c7825 */ /* 0x001fcc00078e020a */
[----:B------:R-:W2:Y:S02]  /*3e50*/  LDG.E.CONSTANT R12, desc[UR12][R12.64] ;  /* 0x0000000c0c0c7981 */ /* 0x000ea4000c1e9900 */
[----:B--2---:R-:W-:-:S13]  /*3e60*/  FSETP.GEU.AND P0, PT, R12, 8, PT ;  /* 0x410000000c00780b */ /* 0x004fda0003f0e000 */
[----:B------:R-:W-:Y:S05]  /*3e70*/  @P0 BRA `(.L_x_86) ;  /* 0x0000000000400947 */ /* 0x000fea0003800000 */
[----:B------:R-:W-:Y:S01]  /*3e80*/  FMNMX R36, R12, 0.10000000149011611938, !PT ;  /* 0x3dcccccd0c247809 */ /* 0x000fe20007800000 */
[----:B------:R-:W-:Y:S01]  /*3e90*/  BSSY.RECONVERGENT B2, `(.L_x_87) ;  /* 0x000000d000027945 */ /* 0x000fe20003800200 */
[----:B------:R-:W-:Y:S02]  /*3ea0*/  IADD3 R8, PT, PT, R8, 0x1, RZ ;  /* 0x0000000108087810 */ /* 0x000fe40007ffe0ff */
[----:B------:R-:W-:-:S04]  /*3eb0*/  IADD3 R2, PT, PT, R36, 0x1800000, RZ ;  /* 0x0180000024027810 */ /* 0x000fc80007ffe0ff */
[----:B------:R-:W-:-:S04]  /*3ec0*/  LOP3.LUT R2, R2, 0x7f800000, RZ, 0xc0, !PT ;  /* 0x7f80000002027812 */ /* 0x000fc800078ec0ff */
[----:B------:R-:W-:-:S13]  /*3ed0*/  ISETP.GT.U32.AND P0, PT, R2, 0x1ffffff, PT ;  /* 0x01ffffff0200780c */ /* 0x000fda0003f04070 */
[----:B------:R-:W-:Y:S05]  /*3ee0*/  @P0 BRA `(.L_x_88) ;  /* 0x00000000000c0947 */ /* 0x000fea0003800000 */
[----:B------:R-:W-:-:S07]  /*3ef0*/  MOV R26, 0x3f10 ;  /* 0x00003f10001a7802 */ /* 0x000fce0000000f00 */
[----:B------:R-:W-:Y:S05]  /*3f00*/  CALL.REL.NOINC `($__internal_0_$__cuda_sm20_rcp_rn_f32_slowpath) ;  /* 0x0000006c00187944 */ /* 0x000fea0003c00000 */
[----:B------:R-:W-:Y:S05]  /*3f10*/  BRA `(.L_x_89) ;  /* 0x0000000000107947 */ /* 0x000fea0003800000 */
.L_x_88:
[----:B------:R-:W0:Y:S02]  /*3f20*/  MUFU.RCP R24, R36 ;  /* 0x0000002400187308 */ /* 0x000e240000001000 */
[----:B0-----:R-:W-:-:S04]  /*3f30*/  FFMA R2, R36, R24, -1 ;  /* 0xbf80000024027423 */ /* 0x001fc80000000018 */
[----:B------:R-:W-:-:S04]  /*3f40*/  FADD.FTZ R13, -R2, -RZ ;  /* 0x800000ff020d7221 */ /* 0x000fc80000010100 */
[----:B------:R-:W-:-:S07]  /*3f50*/  FFMA R24, R24, R13, R24 ;  /* 0x0000000d18187223 */ /* 0x000fce0000000018 */
.L_x_89:
[----:B------:R-:W-:Y:S05]  /*3f60*/  BSYNC.RECONVERGENT B2 ;  /* 0x0000000000027941 */ /* 0x000fea0003800200 */
.L_x_87:
[----:B------:R-:W-:-:S07]  /*3f70*/  FADD R7, R7, R24 ;  /* 0x0000001807077221 */ /* 0x000fce0000000000 */
.L_x_86:
[----:B------:R-:W-:Y:S05]  /*3f80*/  BSYNC.RECONVERGENT B1 ;  /* 0x0000000000017941 */ /* 0x000fea0003800200 */
.L_x_85:
[----:B------:R-:W1:Y:S01]  /*3f90*/  LDCU.64 UR6, c[0x0][0x380] ;  /* 0x00007000ff0677ac */ /* 0x000e620008000a00 */
[----:B------:R-:W-:Y:S01]  /*3fa0*/  SHF.R.S32.HI R2, RZ, 0x1f, R6 ;  /* 0x0000001fff027819 */ /* 0x000fe20000011406 */
[----:B------:R-:W-:Y:S01]  /*3fb0*/  VIADD R13, R6, 0x1 ;  /* 0x00000001060d7836 */ /* 0x000fe20000000000 */
[C---:B------:R-:W-:Y:S01]  /*3fc0*/  IADD3 R24, P0, PT, R5.reuse, R6, RZ ;  /* 0x0000000605187210 */ /* 0x040fe20007f1e0ff */
[----:B------:R-:W-:Y:S03]  /*3fd0*/  BSSY.RECONVERGENT B1, `(.L_x_90) ;  /* 0x0000019000017945 */ /* 0x000fe60003800200 */
[----:B------:R-:W-:Y:S02]  /*3fe0*/  LEA.HI.X.SX32 R25, R5, R2, 0x1, P0 ;  /* 0x0000000205197211 */ /* 0x000fe400000f0eff */
[----:B------:R-:W-:Y:S02]  /*3ff0*/  ISETP.NE.AND P0, PT, R13, R20, PT ;  /* 0x000000140d00720c */ /* 0x000fe40003f05270 */
[----:B-1----:R-:W-:-:S04]  /*4000*/  LEA R12, P1, R24, UR6, 0x2 ;  /* 0x00000006180c7c11 */ /* 0x002fc8000f8210ff */
[----:B------:R-:W-:-:S07]  /*4010*/  LEA.HI.X R13, R24, UR7, R25, 0x2, P1 ;  /* 0x00000007180d7c11 */ /* 0x000fce00088f1419 */
[----:B------:R-:W-:Y:S05]  /*4020*/  @!P0 BRA `(.L_x_91) ;  /* 0x00000000004c8947 */ /* 0x000fea0003800000 */
        /* <DEDUP_REMOVED lines=11> */
[----:B0-----:R-:W-:Y:S05]  /*40e0*/  CALL.REL.NOINC `($__internal_0_$__cuda_sm20_rcp_rn_f32_slowpath) ;  /* 0x0000006800a07944 */ /* 0x001fea0003c00000 */
[----:B------:R-:W-:Y:S05]  /*40f0*/  BRA `(.L_x_94) ;  /* 0x0000000000107947 */ /* 0x000fea0003800000 */
.L_x_93:
[----:B------:R-:W1:Y:S02]  /*4100*/  MUFU.RCP R24, R36 ;  /* 0x0000002400187308 */ /* 0x000e640000001000 */
[----:B-1----:R-:W-:-:S04]  /*4110*/  FFMA R2, R36, R24, -1 ;  /* 0xbf80000024027423 */ /* 0x002fc80000000018 */
[----:B------:R-:W-:-:S04]  /*4120*/  FADD.FTZ R25, -R2, -RZ ;  /* 0x800000ff02197221 */ /* 0x000fc80000010100 */
[----:B------:R-:W-:-:S07]  /*4130*/  FFMA R24, R24, R25, R24 ;  /* 0x0000001918187223 */ /* 0x000fce0000000018 */
.L_x_94:
[----:B------:R-:W-:Y:S05]  /*4140*/  BSYNC.RECONVERGENT B2 ;  /* 0x0000000000027941 */ /* 0x000fea0003800200 */
.L_x_92:
[----:B------:R-:W-:-:S07]  /*4150*/  FADD R7, R7, R24 ;  /* 0x0000001807077221 */ /* 0x000fce0000000000 */
.L_x_91:
[----:B------:R-:W-:Y:S05]  /*4160*/  BSYNC.RECONVERGENT B1 ;  /* 0x0000000000017941 */ /* 0x000fea0003800200 */
.L_x_90:
[----:B------:R-:W-:Y:S01]  /*4170*/  VIADD R25, R6, 0x2 ;  /* 0x0000000206197836 */ /* 0x000fe20000000000 */
[----:B------:R-:W-:Y:S04]  /*4180*/  BSSY.RECONVERGENT B1, `(.L_x_95) ;  /* 0x0000016000017945 */ /* 0x000fe80003800200 */
[----:B------:R-:W-:-:S13]  /*4190*/  ISETP.NE.AND P0, PT, R25, R20, PT ;  /* 0x000000141900720c */ /* 0x000fda0003f05270 */
        /* <DEDUP_REMOVED lines=14> */
.L_x_98:
[----:B------:R-:W1:Y:S02]  /*4280*/  MUFU.RCP R24, R36 ;  /* 0x0000002400187308 */ /* 0x000e640000001000 */
[----:B-1----:R-:W-:-:S04]  /*4290*/  FFMA R2, R36, R24, -1 ;  /* 0xbf80000024027423 */ /* 0x002fc80000000018 */
[----:B------:R-:W-:-:S04]  /*42a0*/  FADD.FTZ R25, -R2, -RZ ;  /* 0x800000ff02197221 */ /* 0x000fc80000010100 */
[----:B------:R-:W-:-:S07]  /*42b0*/  FFMA R24, R24, R25, R24 ;  /* 0x0000001918187223 */ /* 0x000fce0000000018 */
.L_x_99:
[----:B------:R-:W-:Y:S05]  /*42c0*/  BSYNC.RECONVERGENT B2 ;  /* 0x0000000000027941 */ /* 0x000fea0003800200 */
.L_x_97:
[----:B------:R-:W-:-:S07]  /*42d0*/  FADD R7, R7, R24 ;  /* 0x0000001807077221 */ /* 0x000fce0000000000 */
.L_x_96:
[----:B------:R-:W-:Y:S05]  /*42e0*/  BSYNC.RECONVERGENT B1 ;  /* 0x0000000000017941 */ /* 0x000fea0003800200 */
.L_x_95:
        /* <DEDUP_REMOVED lines=17> */
.L_x_103:
[----:B------:R-:W1:Y:S02]  /*4400*/  MUFU.RCP R24, R36 ;  /* 0x0000002400187308 */ /* 0x000e640000001000 */
[----:B-1----:R-:W-:-:S04]  /*4410*/  FFMA R2, R36, R24, -1 ;  /* 0xbf80000024027423 */ /* 0x002fc80000000018 */
[----:B------:R-:W-:-:S04]  /*4420*/  FADD.FTZ R13, -R2, -RZ ;  /* 0x800000ff020d7221 */ /* 0x000fc80000010100 */
[----:B------:R-:W-:-:S07]  /*4430*/  FFMA R24, R24, R13, R24 ;  /* 0x0000000d18187223 */ /* 0x000fce0000000018 */
.L_x_104:
[----:B------:R-:W-:Y:S05]  /*4440*/  BSYNC.RECONVERGENT B2 ;  /* 0x0000000000027941 */ /* 0x000fea0003800200 */
.L_x_102:
[----:B------:R-:W-:-:S07]  /*4450*/  FADD R7, R7, R24 ;  /* 0x0000001807077221 */ /* 0x000fce0000000000 */
.L_x_101:
[----:B------:R-:W-:Y:S05]  /*4460*/  BSYNC.RECONVERGENT B1 ;  /* 0x0000000000017941 */ /* 0x000fea0003800200 */
.L_x_100:
[----:B------:R-:W-:-:S05]  /*4470*/  VIADD R6, R6, 0x4 ;  /* 0x0000000406067836 */ /* 0x000fca0000000000 */
[----:B------:R-:W-:-:S13]  /*4480*/  ISETP.NE.AND P0, PT, R6, R9, PT ;  /* 0x000000090600720c */ /* 0x000fda0003f05270 */
[----:B------:R-:W-:Y:S05]  /*4490*/  @P0 BRA `(.L_x_105) ;  /* 0xfffffff800580947 */ /* 0x000fea000383ffff */
.L_x_84:
[----:B------:R-:W-:-:S13]  /*44a0*/  ISETP.NE.AND P0, PT, R4, RZ, PT ;  /* 0x000000ff0400720c */ /* 0x000fda0003f05270 */
[----:B------:R-:W-:Y:S05]  /*44b0*/  @!P0 BRA `(.L_x_83) ;  /* 0x00000000007c8947 */ /* 0x000fea0003800000 */
[----:B------:R-:W1:Y:S01]  /*44c0*/  LDC.64 R12, c[0x0][0x380] ;  /* 0x0000e000ff0c7b82 */ /* 0x000e620000000a00 */
[----:B0-----:R-:W-:-:S07]  /*44d0*/  MOV R11, RZ ;  /* 0x000000ff000b7202 */ /* 0x001fce0000000f00 */
.L_x_111:
[----:B------:R-:W-:Y:S01]  /*44e0*/  ISETP.NE.AND P0, PT, R9, R20, PT ;  /* 0x000000140900720c */ /* 0x000fe20003f05270 */
[----:B------:R-:W-:Y:S01]  /*44f0*/  BSSY.RECONVERGENT B1, `(.L_x_106) ;  /* 0x0000019000017945 */ /* 0x000fe20003800200 */
[----:B------:R-:W-:-:S04]  /*4500*/  IADD3 R11, PT, PT, R11, 0x1, RZ ;  /* 0x000000010b0b7810 */ /* 0x000fc80007ffe0ff */
[----:B------:R-:W-:-:S07]  /*4510*/  ISETP.NE.AND P3, PT, R11, R4, PT ;  /* 0x000000040b00720c */ /* 0x000fce0003f65270 */
[----:B------:R-:W-:Y:S06]  /*4520*/  @!P0 BRA `(.L_x_107) ;  /* 0x0000000000548947 */ /* 0x000fec0003800000 */
[----:B------:R-:W-:-:S04]  /*4530*/  IMAD.IADD R25, R5, 0x1, R9 ;  /* 0x0000000105197824 */ /* 0x000fc800078e0209 */
[----:B-1----:R-:W-:-:S06]  /*4540*/  IMAD.WIDE R24, R25, 0x4, R12 ;  /* 0x0000000419187825 */ /* 0x002fcc00078e020c */
        /* <DEDUP_REMOVED lines=13> */
.L_x_109:
[----:B------:R-:W0:Y:S02]  /*4620*/  MUFU.RCP R24, R36 ;  /* 0x0000002400187308 */ /* 0x000e240000001000 */
[----:B0-----:R-:W-:-:S04]  /*4630*/  FFMA R2, R36, R24, -1 ;  /* 0xbf80000024027423 */ /* 0x001fc80000000018 */
[----:B------:R-:W-:-:S04]  /*4640*/  FADD.FTZ R25, -R2, -RZ ;  /* 0x800000ff02197221 */ /* 0x000fc80000010100 */
[----:B------:R-:W-:-:S07]  /*4650*/  FFMA R24, R24, R25, R24 ;  /* 0x0000001918187223 */ /* 0x000fce0000000018 */
.L_x_110:
[----:B------:R-:W-:Y:S05]  /*4660*/  BSYNC.RECONVERGENT B2 ;  /* 0x0000000000027941 */ /* 0x000fea0003800200 */
.L_x_108:
[----:B------:R-:W-:-:S07]  /*4670*/  FADD R7, R7, R24 ;  /* 0x0000001807077221 */ /* 0x000fce0000000000 */
.L_x_107:
[----:B------:R-:W-:Y:S05]  /*4680*/  BSYNC.RECONVERGENT B1 ;  /* 0x0000000000017941 */ /* 0x000fea0003800200 */
.L_x_106:
[----:B------:R-:W-:Y:S01]  /*4690*/  VIADD R9, R9, 0x1 ;  /* 0x0000000109097836 */ /* 0x000fe20000000000 */
[----:B------:R-:W-:Y:S06]  /*46a0*/  @P3 BRA `(.L_x_111) ;  /* 0xfffffffc008c3947 */ /* 0x000fec000383ffff */
.L_x_83:
[----:B------:R-:W2:Y:S01]  /*46b0*/  LDCU UR5, c[0x0][0x3b0] ;  /* 0x00007600ff0577ac */ /* 0x000ea20008000800 */
[----:B------:R-:W-:Y:S02]  /*46c0*/  MOV R6, RZ ;  /* 0x000000ff00067202 */ /* 0x000fe40000000f00 */
[----:B--2---:R-:W-:-:S04]  /*46d0*/  MOV R4, UR5 ;  /* 0x0000000500047c02 */ /* 0x004fc80008000f00 */
[----:B------:R-:W-:-:S13]  /*46e0*/  ISETP.GE.AND P0, PT, R4, 0x1, PT ;  /* 0x000000010400780c */ /* 0x000fda0003f06270 */
[----:B------:R-:W-:Y:S05]  /*46f0*/  @!P0 BRA `(.L_x_112) ;  /* 0x0000001000bc8947 */ /* 0x000fea0003800000 */
[----:B0-----:R-:W-:Y:S01]  /*4700*/  HFMA2 R9, -RZ, RZ, 0, 0 ;  /* 0x00000000ff097431 */ /* 0x001fe200000001ff */
[C---:B------:R-:W-:Y:S01]  /*4710*/  LOP3.LUT R25, R4.reuse, 0xf, RZ, 0xc0, !PT ;  /* 0x0000000f04197812 */ /* 0x040fe200078ec0ff */
[----:B------:R-:W-:Y:S01]  /*4720*/  IMAD.MOV.U32 R6, RZ, RZ, RZ ;  /* 0x000000ffff067224 */ /* 0x000fe200078e00ff */
[C---:B------:R-:W-:Y:S02]  /*4730*/  LOP3.LUT R24, R4.reuse, 0x7, RZ, 0xc0, !PT ;  /* 0x0000000704187812 */ /* 0x040fe400078ec0ff */
[----:B------:R-:W-:-:S07]  /*4740*/  LOP3.LUT R2, R4, 0x3, RZ, 0xc0, !PT ;  /* 0x0000000304027812 */ /* 0x000fce00078ec0ff */
.L_x_121:
[----:B------:R-:W-:Y:S01]  /*4750*/  ISETP.NE.AND P0, PT, R9, R20, PT ;  /* 0x000000140900720c */ /* 0x000fe20003f05270 */
[----:B------:R-:W-:-:S12]  /*4760*/  BSSY.RECONVERGENT B0, `(.L_x_113) ;  /* 0x0000123000007945 */ /* 0x000fd80003800200 */
[----:B------:R-:W-:Y:S05]  /*4770*/  @!P0 BRA `(.L_x_114) ;  /* 0x0000001000848947 */ /* 0x000fea0003800000 */
[----:B-1----:R-:W0:Y:S08]  /*4780*/  LDC R12, c[0x0][0x3b0] ;  /* 0x0000ec00ff0c7b82 */ /* 0x002e300000000800 */
[----:B------:R-:W1:Y:S01]  /*4790*/  LDC.64 R4, c[0x0][0x380] ;  /* 0x0000e000ff047b82 */ /* 0x000e620000000a00 */
[----:B0-----:R-:W-:-:S04]  /*47a0*/  IMAD R11, R20, R12, R9 ;  /* 0x0000000c140b7224 */ /* 0x001fc800078e0209 */
[----:B-1----:R-:W-:-:S06]  /*47b0*/  IMAD.WIDE R10, R11, 0x4, R4 ;  /* 0x000000040b0a7825 */ /* 0x002fcc00078e0204 */
[----:B------:R-:W2:Y:S02]  /*47c0*/  LDG.E.CONSTANT R10, desc[UR12][R10.64] ;  /* 0x0000000c0a0a7981 */ /* 0x000ea4000c1e9900 */
[----:B--2---:R-:W-:-:S13]  /*47d0*/  FSETP.GEU.AND P0, PT, R10, 8, PT ;  /* 0x410000000a00780b */ /* 0x004fda0003f0e000 */
[----:B------:R-:W-:Y:S05]  /*47e0*/  @P0 BRA `(.L_x_114) ;  /* 0x0000001000680947 */ /* 0x000fea0003800000 */
[----:B------:R-:W-:Y:S01]  /*47f0*/  IADD3 R10, PT, PT, R12, -0x1, RZ ;  /* 0xffffffff0c0a7810 */ /* 0x000fe20007ffe0ff */
[----:B------:R-:W-:Y:S01]  /*4800*/  IMAD.MOV.U32 R27, RZ, RZ, RZ ;  /* 0x000000ffff1b7224 */ /* 0x000fe200078e00ff */
[----:B------:R-:W-:Y:S02]  /*4810*/  MOV R11, RZ ;  /* 0x000000ff000b7202 */ /* 0x000fe40000000f00 */
[----:B------:R-:W-:Y:S01]  /*4820*/  ISETP.GE.U32.AND P0, PT, R10, 0xf, PT ;  /* 0x0000000f0a00780c */ /* 0x000fe20003f06070 */
[----:B------:R-:W-:-:S12]  /*4830*/  IMAD R10, R9, R12, RZ ;  /* 0x0000000c090a7224 */ /* 0x000fd800078e02ff */
[----:B------:R-:W-:Y:S05]  /*4840*/  @!P0 BRA `(.L_x_115) ;  /* 0x0000000800088947 */ /* 0x000fea0003800000 */
[----:B------:R-:W-:Y:S01]  /*4850*/  IMAD.WIDE.U32 R4, R10, 0x4, R4 ;  /* 0x000000040a047825 */ /* 0x000fe200078e0004 */
[----:B------:R-:W-:-:S03]  /*4860*/  LOP3.LUT R27, R12, 0x7ffffff0, RZ, 0xc0, !PT ;  /* 0x7ffffff00c1b7812 */ /* 0x000fc600078ec0ff */
[----:B------:R-:W-:Y:S01]  /*4870*/  HFMA2 R12, -RZ, RZ, 0, 0 ;  /* 0x00000000ff0c7431 */ /* 0x000fe200000001ff */
[----:B------:R-:W-:Y:S01]  /*4880*/  IADD3 R31, PT, PT, -R9, RZ, RZ ;  /* 0x000000ff091f7210 */ /* 0x000fe20007ffe1ff */
[----:B------:R-:W-:Y:S01]  /*4890*/  IMAD.MOV.U32 R11, RZ, RZ, RZ ;  /* 0x000000ffff0b7224 */ /* 0x000fe200078e00ff */
[----:B------:R-:W-:Y:S02]  /*48a0*/  IADD3 R29, P0, PT, R4, 0x20, RZ ;  /* 0x00000020041d7810 */ /* 0x000fe40007f1e0ff */
[----:B------:R-:W-:-:S03]  /*48b0*/  MOV R13, R10 ;  /* 0x0000000a000d7202 */ /* 0x000fc60000000f00 */
[----:B------:R-:W-:-:S08]  /*48c0*/  IMAD.X R30, RZ, RZ, R5, P0 ;  /* 0x000000ffff1e7224 */ /* 0x000fd000000e0605 */
.L_x_116:
[----:B------:R-:W-:Y:S02]  /*48d0*/  ISETP.NE.AND P4, PT, R31, RZ, PT ;  /* 0x000000ff1f00720c */ /* 0x000fe40003f85270 */
[----:B------:R-:W-:-:S11]  /*48e0*/  IADD3 R28, PT, PT, R12, 0x1, RZ ;  /* 0x000000010c1c7810 */ /* 0x000fd60007ffe0ff */
[----:B------:R-:W0:Y:S01]  /*48f0*/  @P4 LDC.64 R4, c[0x0][0x380] ;  /* 0x0000e000ff044b82 */ /* 0x000e220000000a00 */
[----:B------:R-:W-:Y:S01]  /*4900*/  ISETP.NE.AND P2, PT, R28, R9, PT ;  /* 0x000000091c00720c */ /* 0x000fe20003f45270 */
[----:B0-----:R-:W-:-:S05]  /*4910*/  @P4 IMAD.WIDE.U32 R4, R13, 0x4, R4 ;  /* 0x000000040d044825 */ /* 0x001fca00078e0004 */
[----:B------:R0:W2:Y:S02]  /*4920*/  @P4 LDG.E.CONSTANT R26, desc[UR12][R4.64] ;  /* 0x0000000c041a4981 */ /* 0x0000a4000c1e9900 */
[----:B0-----:R-:W-:Y:S01]  /*4930*/  MOV R4, R29 ;  /* 0x0000001d00047202 */ /* 0x001fe20000000f00 */
[----:B------:R-:W-:Y:S01]  /*4940*/  IMAD.MOV.U32 R5, RZ, RZ, R30 ;  /* 0x000000ffff057224 */ /* 0x000fe200078e001e */
[----:B------:R-:W-:-:S04]  /*4950*/  IADD3 R30, PT, PT, R12, 0x2, RZ ;  /* 0x000000020c1e7810 */ /* 0x000fc80007ffe0ff */
[----:B------:R-:W3:Y:S01]  /*4960*/  @P2 LDG.E.CONSTANT R28, desc[UR12][R4.64+-0x1c] ;  /* 0xffffe40c041c2981 */ /* 0x000ee2000c1e9900 */
[----:B------:R-:W-:Y:S02]  /*4970*/  ISETP.NE.AND P1, PT, R30, R9, PT ;  /* 0x000000091e00720c */ /* 0x000fe40003f25270 */
[----:B------:R-:W-:-:S04]  /*4980*/  IADD3 R30, PT, PT, R12, 0x3, RZ ;  /* 0x000000030c1e7810 */ /* 0x000fc80007ffe0ff */
[----:B------:R-:W-:-:S07]  /*4990*/  ISETP.NE.AND P6, PT, R30, R9, PT ;  /* 0x000000091e00720c */ /* 0x000fce0003fc5270 */
[----:B------:R-:W4:Y:S06]  /*49a0*/  @P1 LDG.E.CONSTANT R29, desc[UR12][R4.64+-0x18] ;  /* 0xffffe80c041d1981 */ /* 0x000f2c000c1e9900 */
[----:B------:R-:W5:Y:S01]  /*49b0*/  @P6 LDG.E.CONSTANT R30, desc[UR12][R4.64+-0x14] ;  /* 0xffffec0c041e6981 */ /* 0x000f62000c1e9900 */
[----:B------:R-:W-:-:S05]  /*49c0*/  VIADD R32, R12, 0x4 ;  /* 0x000000040c207836 */ /* 0x000fca0000000000 */
[----:B------:R-:W-:-:S13]  /*49d0*/  ISETP.NE.AND P0, PT, R32, R9, PT ;  /* 0x000000092000720c */ /* 0x000fda0003f05270 */
[----:B------:R-:W5:Y:S01]  /*49e0*/  @P0 LDG.E.CONSTANT R32, desc[UR12][R4.64+-0x10] ;  /* 0xfffff00c04200981 */ /* 0x000f62000c1e9900 */
[----:B--2---:R-:W-:Y:S02]  /*49f0*/  FSETP.GEU.AND P3, PT, R26, 8, P4 ;  /* 0x410000001a00780b */ /* 0x004fe4000276e000 */
[----:B------:R-:W-:-:S04]  /*4a00*/  IADD3 R26, PT, PT, R12, 0x5, RZ ;  /* 0x000000050c1a7810 */ /* 0x000fc80007ffe0ff */
[----:B------:R-:W-:Y:S02]  /*4a10*/  ISETP.NE.AND P5, PT, R26, R9, PT ;  /* 0x000000091a00720c */ /* 0x000fe40003fa5270 */
[----:B------:R-:W-:-:S05]  /*4a20*/  @P4 IADD3 R26, PT, PT, R11, 0x1, RZ ;  /* 0x000000010b1a4810 */ /* 0x000fca0007ffe0ff */
[----:B------:R-:W-:Y:S01]  /*4a30*/  @P3 IMAD.MOV R26, RZ, RZ, R11 ;  /* 0x000000ffff1a3224 */ /* 0x000fe200078e020b */
[----:B---3--:R-:W-:Y:S02]  /*4a40*/  FSETP.GEU.AND P3, PT, R28, 8, P2 ;  /* 0x410000001c00780b */ /* 0x008fe4000176e000 */
[----:B------:R-:W-:-:S03]  /*4a50*/  IADD3 R28, PT, PT, R12, 0x6, RZ ;  /* 0x000000060c1c7810 */ /* 0x000fc60007ffe0ff */
[----:B------:R-:W2:Y:S01]  /*4a60*/  @P5 LDG.E.CONSTANT R33, desc[UR12][R4.64+-0xc] ;  /* 0xfffff40c04215981 */ /* 0x000ea2000c1e9900 */
[----:B------:R-:W-:Y:S02]  /*4a70*/  @P4 MOV R11, R26 ;  /* 0x0000001a000b4202 */ /* 0x000fe40000000f00 */
[----:B------:R-:W-:-:S03]  /*4a80*/  ISETP.NE.AND P4, PT, R28, R9, PT ;  /* 0x000000091c00720c */ /* 0x000fc60003f85270 */
[C---:B------:R-:W-:Y:S02]  /*4a90*/  @P2 VIADD R26, R11.reuse, 0x1 ;  /* 0x000000010b1a2836 */ /* 0x040fe40000000000 */
[----:B------:R-:W-:Y:S02]  /*4aa0*/  @P3 IADD3 R26, PT, PT, R11, RZ, RZ ;  /* 0x000000ff0b1a3210 */ /* 0x000fe40007ffe0ff */
[----:B------:R-:W-:-:S03]  /*4ab0*/  IADD3 R28, PT, PT, R12, 0x7, RZ ;  /* 0x000000070c1c7810 */ /* 0x000fc60007ffe0ff */
[----:B------:R-:W-:Y:S01]  /*4ac0*/  @P2 IMAD.MOV.U32 R11, RZ, RZ, R26 ;  /* 0x000000ffff0b2224 */ /* 0x000fe200078e001a */
[----:B----4-:R-:W-:Y:S02]  /*4ad0*/  FSETP.GEU.AND P2, PT, R29, 8, P1 ;  /* 0x410000001d00780b */ /* 0x010fe40000f4e000 */
[----:B------:R-:W3:Y:S01]  /*4ae0*/  @P4 LDG.E.CONSTANT R29, desc[UR12][R4.64+-0x8] ;  /* 0xfffff80c041d4981 */ /* 0x000ee2000c1e9900 */
[----:B------:R-:W-:Y:S02]  /*4af0*/  ISETP.NE.AND P3, PT, R28, R9, PT ;  /* 0x000000091c00720c */ /* 0x000fe40003f65270 */
[----:B------:R-:W-:Y:S02]  /*4b00*/  @P1 IADD3 R26, PT, PT, R11, 0x1, RZ ;  /* 0x000000010b1a1810 */ /* 0x000fe40007ffe0ff */
[----:B------:R-:W-:-:S06]  /*4b10*/  IADD3 R28, PT, PT, R12, 0x8, RZ ;  /* 0x000000080c1c7810 */ /* 0x000fcc0007ffe0ff */
[----:B------:R-:W-:Y:S01]  /*4b20*/  @P2 IMAD.MOV R26, RZ, RZ, R11 ;  /* 0x000000ffff1a2224 */ /* 0x000fe200078e020b */
[----:B------:R-:W-:Y:S02]  /*4b30*/  ISETP.NE.AND P2, PT, R28, R9, PT ;  /* 0x000000091c00720c */ /* 0x000fe40003f45270 */
[----:B------:R-:W4:Y:S02]  /*4b40*/  @P3 LDG.E.CONSTANT R34, desc[UR12][R4.64+-0x4] ;  /* 0xfffffc0c04223981 */ /* 0x000f24000c1e9900 */
[----:B------:R-:W-:Y:S02]  /*4b50*/  @P1 MOV R11, R26 ;  /* 0x0000001a000b1202 */ /* 0x000fe40000000f00 */
[----:B-----5:R-:W-:Y:S01]  /*4b60*/  FSETP.GEU.AND P1, PT, R30, 8, P6 ;  /* 0x410000001e00780b */ /* 0x020fe2000372e000 */
[----:B------:R-:W-:Y:S01]  /*4b70*/  VIADD R26, R12, 0x9 ;  /* 0x000000090c1a7836 */ /* 0x000fe20000000000 */
[----:B------:R-:W-:-:S05]  /*4b80*/  @P6 IADD3 R28, PT, PT, R11, 0x1, RZ ;  /* 0x000000010b1c6810 */ /* 0x000fca0007ffe0ff */
[----:B------:R-:W5:Y:S06]  /*4b90*/  @P2 LDG.E.CONSTANT R30, desc[UR12][R4.64] ;  /* 0x0000000c041e2981 */ /* 0x000f6c000c1e9900 */
[----:B------:R-:W-:Y:S02]  /*4ba0*/  @P1 IADD3 R28, PT, PT, R11, RZ, RZ ;  /* 0x000000ff0b1c1210 */ /* 0x000fe40007ffe0ff */
[----:B------:R-:W-:-:S13]  /*4bb0*/  ISETP.NE.AND P1, PT, R26, R9, PT ;  /* 0x000000091a00720c */ /* 0x000fda0003f25270 */
[----:B------:R-:W5:Y:S01]  /*4bc0*/  @P1 LDG.E.CONSTANT R26, desc[UR12][R4.64+0x4] ;  /* 0x0000040c041a1981 */ /* 0x000f62000c1e9900 */
[----:B------:R-:W-:Y:S02]  /*4bd0*/  @P6 MOV R11, R28 ;  /* 0x0000001c000b6202 */ /* 0x000fe40000000f00 */
[----:B------:R-:W-:-:S03]  /*4be0*/  FSETP.GEU.AND P6, PT, R32, 8, P0 ;  /* 0x410000002000780b */ /* 0x000fc600007ce000 */
[----:B------:R-:W-:-:S10]  /*4bf0*/  @P0 VIADD R28, R11, 0x1 ;  /* 0x000000010b1c0836 */ /* 0x000fd40000000000 */
[----:B------:R-:W-:-:S05]  /*4c00*/  @P6 IADD3 R28, PT, PT, R11, RZ, RZ ;  /* 0x000000ff0b1c6210 */ /* 0x000fca0007ffe0ff */
[----:B------:R-:W-:Y:S01]  /*4c10*/  @P0 IMAD.MOV.U32 R11, RZ, RZ, R28 ;  /* 0x000000ffff0b0224 */ /* 0x000fe200078e001c */
[----:B------:R-:W-:-:S04]  /*4c20*/  IADD3 R32, PT, PT, R12, 0xa, RZ ;  /* 0x0000000a0c207810 */ /* 0x000fc80007ffe0ff */
[----:B------:R-:W-:Y:S02]  /*4c30*/  @P5 IADD3 R28, PT, PT, R11, 0x1, RZ ;  /* 0x000000010b1c5810 */ /* 0x000fe40007ffe0ff */
[----:B------:R-:W-:Y:S01]  /*4c40*/  ISETP.NE.AND P0, PT, R32, R9, PT ;  /* 0x000000092000720c */ /* 0x000fe20003f05270 */
[----:B------:R-:W-:-:S12]  /*4c50*/  VIADD R32, R12, 0xb ;  /* 0x0000000b0c207836 */ /* 0x000fd80000000000 */
[----:B------:R-:W5:Y:S01]  /*4c60*/  @P0 LDG.E.CONSTANT R35, desc[UR12][R4.64+0x8] ;  /* 0x0000080c04230981 */ /* 0x000f62000c1e9900 */
[----:B--2---:R-:W-:-:S13]  /*4c70*/  FSETP.GEU.AND P6, PT, R33, 8, P5 ;  /* 0x410000002100780b */ /* 0x004fda0002fce000 */
[----:B------:R-:W-:Y:S02]  /*4c80*/  @P6 IADD3 R28, PT, PT, R11, RZ, RZ ;  /* 0x000000ff0b1c6210 */ /* 0x000fe40007ffe0ff */
[----:B---3--:R-:W-:Y:S02]  /*4c90*/  FSETP.GEU.AND P6, PT, R29, 8, P4 ;  /* 0x410000001d00780b */ /* 0x008fe400027ce000 */
[----:B------:R-:W-:-:S04]  /*4ca0*/  @P5 MOV R11, R28 ;  /* 0x0000001c000b5202 */ /* 0x000fc80000000f00 */
[----:B------:R-:W-:Y:S02]  /*4cb0*/  @P4 IADD3 R28, PT, PT, R11, 0x1, RZ ;  /* 0x000000010b1c4810 */ /* 0x000fe40007ffe0ff */
[----:B------:R-:W-:-:S05]  /*4cc0*/  ISETP.NE.AND P5, PT, R32, R9, PT ;  /* 0x000000092000720c */ /* 0x000fca0003fa5270 */
[----:B------:R-:W-:Y:S01]  /*4cd0*/  @P6 IMAD.MOV R28, RZ, RZ, R11 ;  /* 0x000000ffff1c6224 */ /* 0x000fe200078e020b */
[----:B----4-:R-:W-:Y:S02]  /*4ce0*/  FSETP.GEU.AND P6, PT, R34, 8, P3 ;  /* 0x410000002200780b */ /* 0x010fe40001fce000 */
[----:B------:R-:W-:Y:S02]  /*4cf0*/  IADD3 R32, PT, PT, R12, 0xc, RZ ;  /* 0x0000000c0c207810 */ /* 0x000fe40007ffe0ff */
[----:B------:R-:W-:Y:S02]  /*4d00*/  @P4 MOV R11, R28 ;  /* 0x0000001c000b4202 */ /* 0x000fe40000000f00 */
[----:B------:R-:W-:Y:S01]  /*4d10*/  ISETP.NE.AND P4, PT, R32, R9, PT ;  /* 0x000000092000720c */ /* 0x000fe20003f85270 */
[----:B------:R-:W2:Y:S02]  /*4d20*/  @P5 LDG.E.CONSTANT R29, desc[UR12][R4.64+0xc] ;  /* 0x00000c0c041d5981 */ /* 0x000ea4000c1e9900 */
[----:B------:R-:W-:-:S04]  /*4d30*/  @P3 VIADD R28, R11, 0x1 ;  /* 0x000000010b1c3836 */ /* 0x000fc80000000000 */
[----:B------:R-:W-:Y:S02]  /*4d40*/  @P6 IADD3 R28, PT, PT, R11, RZ, RZ ;  /* 0x000000ff0b1c6210 */ /* 0x000fe40007ffe0ff */
[----:B-----5:R-:W-:Y:S02]  /*4d50*/  FSETP.GEU.AND P6, PT, R30, 8, P2 ;  /* 0x410000001e00780b */ /* 0x020fe400017ce000 */
[----:B------:R-:W-:Y:S01]  /*4d60*/  IADD3 R30, PT, PT, R12, 0xd, RZ ;  /* 0x0000000d0c1e7810 */ /* 0x000fe20007ffe0ff */
[----:B------:R-:W-:-:S03]  /*4d70*/  @P3 IMAD.MOV.U32 R11, RZ, RZ, R28 ;  /* 0x000000ffff0b3224 */ /* 0x000fc600078e001c */
[----:B------:R-:W-:Y:S02]  /*4d80*/  ISETP.NE.AND P3, PT, R30, R9, PT ;  /* 0x000000091e00720c */ /* 0x000fe40003f65270 */
[----:B------:R-:W3:Y:S01]  /*4d90*/  @P4 LDG.E.CONSTANT R30, desc[UR12][R4.64+0x10] ;  /* 0x0000100c041e4981 */ /* 0x000ee2000c1e9900 */
[----:B------:R-:W-:Y:S01]  /*4da0*/  @P2 IADD3 R28, PT, PT, R11, 0x1, RZ ;  /* 0x000000010b1c2810 */ /* 0x000fe20007ffe0ff */
[----:B------:R-:W-:-:S03]  /*4db0*/  VIADD R32, R12, 0xe ;  /* 0x0000000e0c207836 */ /* 0x000fc60000000000 */
[----:B------:R-:W-:Y:S02]  /*4dc0*/  @P6 IADD3 R28, PT, PT, R11, RZ, RZ ;  /* 0x000000ff0b1c6210 */ /* 0x000fe40007ffe0ff */
[----:B------:R-:W-:Y:S02]  /*4dd0*/  FSETP.GEU.AND P6, PT, R26, 8, P1 ;  /* 0x410000001a00780b */ /* 0x000fe40000fce000 */
[----:B------:R-:W-:Y:S02]  /*4de0*/  @P2 MOV R11, R28 ;  /* 0x0000001c000b2202 */ /* 0x000fe40000000f00 */
[----:B------:R-:W-:Y:S01]  /*4df0*/  ISETP.NE.AND P2, PT, R32, R9, PT ;  /* 0x000000092000720c */ /* 0x000fe20003f45270 */
[----:B------:R-:W4:Y:S01]  /*4e00*/  @P3 LDG.E.CONSTANT R28, desc[UR12][R4.64+0x14] ;  /* 0x0000140c041c3981 */ /* 0x000f22000c1e9900 */
[----:B------:R-:W-:Y:S01]  /*4e10*/  VIADD R32, R12, 0xf ;  /* 0x0000000f0c207836 */ /* 0x000fe20000000000 */
[----:B------:R-:W-:-:S06]  /*4e20*/  @P1 IADD3 R26, PT, PT, R11, 0x1, RZ ;  /* 0x000000010b1a1810 */ /* 0x000fcc0007ffe0ff */
[----:B------:R-:W-:Y:S02]  /*4e30*/  @P6 IADD3 R26, PT, PT, R11, RZ, RZ ;  /* 0x000000ff0b1a6210 */ /* 0x000fe40007ffe0ff */
[----:B------:R-:W-:Y:S02]  /*4e40*/  ISETP.NE.AND P6, PT, R32, R9, PT ;  /* 0x000000092000720c */ /* 0x000fe40003fc5270 */
[----:B------:R-:W5:Y:S11]  /*4e50*/  @P2 LDG.E.CONSTANT R32, desc[UR12][R4.64+0x18] ;  /* 0x0000180c04202981 */ /* 0x000f76000c1e9900 */
[----:B------:R-:W5:Y:S01]  /*4e60*/  @P6 LDG.E.CONSTANT R33, desc[UR12][R4.64+0x1c] ;  /* 0x00001c0c04216981 */ /* 0x000f62000c1e9900 */
[----:B------:R-:W-:-:S02]  /*4e70*/  @P1 MOV R11, R26 ;  /* 0x0000001a000b1202 */ /* 0x000fc40000000f00 */
[----:B------:R-:W-:-:S03]  /*4e80*/  FSETP.GEU.AND P1, PT, R35, 8, P0 ;  /* 0x410000002300780b */ /* 0x000fc6000072e000 */
[----:B------:R-:W-:-:S10]  /*4e90*/  @P0 VIADD R26, R11, 0x1 ;  /* 0x000000010b1a0836 */ /* 0x000fd40000000000 */
[----:B------:R-:W-:-:S04]  /*4ea0*/  @P1 IADD3 R26, PT, PT, R11, RZ, RZ ;  /* 0x000000ff0b1a1210 */ /* 0x000fc80007ffe0ff */
[----:B------:R-:W-:-:S05]  /*4eb0*/  @P0 MOV R11, R26 ;  /* 0x0000001a000b0202 */ /* 0x000fca0000000f00 */
[----:B------:R-:W-:Y:S02]  /*4ec0*/  @P5 VIADD R26, R11, 0x1 ;  /* 0x000000010b1a5836 */ /* 0x000fe40000000000 */
[----:B------:R-:W-:Y:S01]  /*4ed0*/  VIADD R12, R12, 0x10 ;  /* 0x000000100c0c7836 */ /* 0x000fe20000000000 */
[----:B------:R-:W-:Y:S01]  /*4ee0*/  IADD3 R31, PT, PT, R31, 0x10, RZ ;  /* 0x000000101f1f7810 */ /* 0x000fe20007ffe0ff */
[----:B------:R-:W-:Y:S01]  /*4ef0*/  VIADD R13, R13, 0x10 ;  /* 0x000000100d0d7836 */ /* 0x000fe20000000000 */
[----:B--2---:R-:W-:-:S13]  /*4f00*/  FSETP.GEU.AND P1, PT, R29, 8, P5 ;  /* 0x410000001d00780b */ /* 0x004fda0002f2e000 */
[----:B------:R-:W-:Y:S02]  /*4f10*/  @P1 IADD3 R26, PT, PT, R11, RZ, RZ ;  /* 0x000000ff0b1a1210 */ /* 0x000fe40007ffe0ff */
[----:B---3--:R-:W-:Y:S02]  /*4f20*/  FSETP.GEU.AND P0, PT, R30, 8, P4 ;  /* 0x410000001e00780b */ /* 0x008fe4000270e000 */
[----:B------:R-:W-:-:S05]  /*4f30*/  @P5 MOV R11, R26 ;  /* 0x0000001a000b5202 */ /* 0x000fca0000000f00 */
[----:B------:R-:W-:Y:S01]  /*4f40*/  @P4 VIADD R26, R11, 0x1 ;  /* 0x000000010b1a4836 */ /* 0x000fe20000000000 */
[----:B----4-:R-:W-:-:S05]  /*4f50*/  FSETP.GEU.AND P1, PT, R28, 8, P3 ;  /* 0x410000001c00780b */ /* 0x010fca0001f2e000 */
[----:B------:R-:W-:-:S04]  /*4f60*/  @P0 IADD3 R26, PT, PT, R11, RZ, RZ ;  /* 0x000000ff0b1a0210 */ /* 0x000fc80007ffe0ff */
[----:B------:R-:W-:Y:S02]  /*4f70*/  @P4 MOV R11, R26 ;  /* 0x0000001a000b4202 */ /* 0x000fe40000000f00 */
[----:B-----5:R-:W-:-:S03]  /*4f80*/  FSETP.GEU.AND P0, PT, R32, 8, P2 ;  /* 0x410000002000780b */ /* 0x020fc6000170e000 */
[C---:B------:R-:W-:Y:S01]  /*4f90*/  @P3 VIADD R26, R11.reuse, 0x1 ;  /* 0x000000010b1a3836 */ /* 0x040fe20000000000 */
[----:B------:R-:W-:-:S04]  /*4fa0*/  @P1 IADD3 R26, PT, PT, R11, RZ, RZ ;  /* 0x000000ff0b1a1210 */ /* 0x000fc80007ffe0ff */
[----:B------:R-:W-:-:S05]  /*4fb0*/  @P3 MOV R11, R26 ;  /* 0x0000001a000b3202 */ /* 0x000fca0000000f00 */
[----:B------:R-:W-:Y:S01]  /*4fc0*/  @P2 VIADD R26, R11, 0x1 ;  /* 0x000000010b1a2836 */ /* 0x000fe20000000000 */
[----:B------:R-:W-:Y:S02]  /*4fd0*/  FSETP.GEU.AND P3, PT, R33, 8, P6 ;  /* 0x410000002100780b */ /* 0x000fe4000376e000 */
[----:B------:R-:W-:Y:S02]  /*4fe0*/  @P0 IADD3 R26, PT, PT, R11, RZ, RZ ;  /* 0x000000ff0b1a0210 */ /* 0x000fe40007ffe0ff */
[----:B------:R-:W-:Y:S02]  /*4ff0*/  ISETP.NE.AND P0, PT, R12, R27, PT ;  /* 0x0000001b0c00720c */ /* 0x000fe40003f05270 */
[----:B------:R-:W-:Y:S02]  /*5000*/  @P2 MOV R11, R26 ;  /* 0x0000001a000b2202 */ /* 0x000fe40000000f00 */
[----:B------:R-:W-:Y:S02]  /*5010*/  IADD3 R29, P1, PT, R4, 0x40, RZ ;  /* 0x00000040041d7810 */ /* 0x000fe40007f3e0ff */
[----:B------:R-:W-:-:S03]  /*5020*/  @P6 IADD3 R26, PT, PT, R11, 0x1, RZ ;  /* 0x000000010b1a6810 */ /* 0x000fc60007ffe0ff */
[----:B------:R-:W-:Y:S01]  /*5030*/  @P3 IADD3 R26, PT, PT, R11, RZ, RZ ;  /* 0x000000ff0b1a3210 */ /* 0x000fe20007ffe0ff */
[----:B------:R-:W-:-:S03]  /*5040*/  IMAD.X R30, RZ, RZ, R5, P1 ;  /* 0x000000ffff1e7224 */ /* 0x000fc600008e0605 */
[----:B------:R-:W-:Y:S01]  /*5050*/  @P6 MOV R11, R26 ;  /* 0x0000001a000b6202 */ /* 0x000fe20000000f00 */
[----:B------:R-:W-:Y:S06]  /*5060*/  @P0 BRA `(.L_x_116) ;  /* 0xfffffff800180947 */ /* 0x000fec000383ffff */
.L_x_115:
[----:B------:R-:W-:-:S13]  /*5070*/  ISETP.NE.AND P0, PT, R25, RZ, PT ;  /* 0x000000ff1900720c */ /* 0x000fda0003f05270 */
[----:B------:R-:W-:Y:S05]  /*5080*/  @!P0 BRA `(.L_x_117) ;  /* 0x0000000800388947 */ /* 0x000fea0003800000 */
[----:B------:R-:W-:Y:S02]  /*5090*/  IADD3 R4, PT, PT, R25, -0x1, RZ ;  /* 0xffffffff19047810 */ /* 0x000fe40007ffe0ff */
[----:B------:R-:W-:Y:S02]  /*50a0*/  ISETP.NE.AND P0, PT, R24, RZ, PT ;  /* 0x000000ff1800720c */ /* 0x000fe40003f05270 */
[----:B------:R-:W-:-:S13]  /*50b0*/  ISETP.GE.U32.AND P1, PT, R4, 0x7, PT ;  /* 0x000000070400780c */ /* 0x000fda0003f26070 */
[----:B------:R-:W-:Y:S05]  /*50c0*/  @!P1 BRA `(.L_x_118) ;  /* 0x0000000400009947 */ /* 0x000fea0003800000 */
[C---:B------:R-:W-:Y:S01]  /*50d0*/  ISETP.NE.AND P4, PT, R27.reuse, R9, PT ;  /* 0x000000091b00720c */ /* 0x040fe20003f85270 */
[----:B------:R-:W0:Y:S01]  /*50e0*/  LDC.64 R4, c[0x0][0x380] ;  /* 0x0000e000ff047b82 */ /* 0x000e220000000a00 */
[----:B------:R-:W-:Y:S01]  /*50f0*/  VIADD R26, R27, 0x1 ;  /* 0x000000011b1a7836 */ /* 0x000fe20000000000 */
[----:B------:R-:W-:-:S10]  /*5100*/  IADD3 R28, P1, PT, R10, R27, RZ ;  /* 0x0000001b0a1c7210 */ /* 0x000fd40007f3e0ff */
[----:B------:R-:W1:Y:S01]  /*5110*/  @P4 LDC.64 R12, c[0x0][0x380] ;  /* 0x0000e000ff0c4b82 */ /* 0x000e620000000a00 */
[----:B------:R-:W-:Y:S02]  /*5120*/  @P4 IADD3 R29, PT, PT, R10, R27, RZ ;  /* 0x0000001b0a1d4210 */ /* 0x000fe40007ffe0ff */
[----:B------:R-:W-:Y:S02]  /*5130*/  ISETP.NE.AND P6, PT, R26, R9, PT ;  /* 0x000000091a00720c */ /* 0x000fe40003fc5270 */
[----:B------:R-:W-:Y:S02]  /*5140*/  IADD3.X R26, PT, PT, RZ, RZ, RZ, P1, !PT ;  /* 0x000000ffff1a7210 */ /* 0x000fe40000ffe4ff */
[----:B0-----:R-:W-:Y:S01]  /*5150*/  LEA R4, P1, R28, R4, 0x2 ;  /* 0x000000041c047211 */ /* 0x001fe200078210ff */
[----:B-1----:R-:W-:-:S06]  /*5160*/  @P4 IMAD.WIDE.U32 R12, R29, 0x4, R12 ;  /* 0x000000041d0c4825 */ /* 0x002fcc00078e000c */
[----:B------:R-:W2:Y:S01]  /*5170*/  @P4 LDG.E.CONSTANT R12, desc[UR12][R12.64] ;  /* 0x0000000c0c0c4981 */ /* 0x000ea2000c1e9900 */
[----:B------:R-:W-:Y:S02]  /*5180*/  LEA.HI.X R5, R28, R5, R26, 0x2, P1 ;  /* 0x000000051c057211 */ /* 0x000fe400008f141a */
[----:B------:R-:W-:-:S03]  /*5190*/  IADD3 R28, PT, PT, R27, 0x2, RZ ;  /* 0x000000021b1c7810 */ /* 0x000fc60007ffe0ff */
[----:B------:R-:W3:Y:S01]  /*51a0*/  @P6 LDG.E.CONSTANT R26, desc[UR12][R4.64+0x4] ;  /* 0x0000040c041a6981 */ /* 0x000ee2000c1e9900 */
[----:B------:R-:W-:-:S13]  /*51b0*/  ISETP.NE.AND P1, PT, R28, R9, PT ;  /* 0x000000091c00720c */ /* 0x000fda0003f25270 */
[----:B------:R-:W4:Y:S01]  /*51c0*/  @P1 LDG.E.CONSTANT R28, desc[UR12][R4.64+0x8] ;  /* 0x0000080c041c1981 */ /* 0x000f22000c1e9900 */
[----:B------:R-:W-:-:S05]  /*51d0*/  VIADD R30, R27, 0x3 ;  /* 0x000000031b1e7836 */ /* 0x000fca0000000000 */
[----:B------:R-:W-:-:S13]  /*51e0*/  ISETP.NE.AND P2, PT, R30, R9, PT ;  /* 0x000000091e00720c */ /* 0x000fda0003f45270 */
[----:B------:R-:W5:Y:S01]  /*51f0*/  @P2 LDG.E.CONSTANT R13, desc[UR12][R4.64+0xc] ;  /* 0x00000c0c040d2981 */ /* 0x000f62000c1e9900 */
[C---:B------:R-:W-:Y:S02]  /*5200*/  IADD3 R30, PT, PT, R27.reuse, 0x6, RZ ;  /* 0x000000061b1e7810 */ /* 0x040fe40007ffe0ff */
[----:B--2---:R-:W-:Y:S02]  /*5210*/  FSETP.GEU.AND P5, PT, R12, 8, P4 ;  /* 0x410000000c00780b */ /* 0x004fe400027ae000 */
[----:B------:R-:W-:-:S04]  /*5220*/  IADD3 R12, PT, PT, R27, 0x4, RZ ;  /* 0x000000041b0c7810 */ /* 0x000fc80007ffe0ff */
[----:B------:R-:W-:Y:S02]  /*5230*/  ISETP.NE.AND P3, PT, R12, R9, PT ;  /* 0x000000090c00720c */ /* 0x000fe40003f65270 */
[----:B------:R-:W-:-:S05]  /*5240*/  @P4 IADD3 R12, PT, PT, R11, 0x1, RZ ;  /* 0x000000010b0c4810 */ /* 0x000fca0007ffe0ff */
[----:B------:R-:W-:Y:S01]  /*5250*/  @P5 IMAD.MOV R12, RZ, RZ, R11 ;  /* 0x000000ffff0c5224 */ /* 0x000fe200078e020b */
[----:B---3--:R-:W-:Y:S02]  /*5260*/  FSETP.GEU.AND P5, PT, R26, 8, P6 ;  /* 0x410000001a00780b */ /* 0x008fe400037ae000 */
[----:B------:R-:W-:Y:S02]  /*5270*/  IADD3 R26, PT, PT, R27, 0x5, RZ ;  /* 0x000000051b1a7810 */ /* 0x000fe40007ffe0ff */
[----:B------:R-:W-:Y:S02]  /*5280*/  @P4 MOV R11, R12 ;  /* 0x0000000c000b4202 */ /* 0x000fe40000000f00 */
[----:B------:R-:W-:Y:S02]  /*5290*/  ISETP.NE.AND P4, PT, R26, R9, PT ;  /* 0x000000091a00720c */ /* 0x000fe40003f85270 */
[----:B------:R-:W2:Y:S01]  /*52a0*/  @P3 LDG.E.CONSTANT R26, desc[UR12][R4.64+0x10] ;  /* 0x0000100c041a3981 */ /* 0x000ea2000c1e9900 */
[----:B------:R-:W-:-:S04]  /*52b0*/  @P6 VIADD R12, R11, 0x1 ;  /* 0x000000010b0c6836 */ /* 0x000fc80000000000 */
[----:B------:R-:W-:Y:S02]  /*52c0*/  @P5 IADD3 R12, PT, PT, R11, RZ, RZ ;  /* 0x000000ff0b0c5210 */ /* 0x000fe40007ffe0ff */
[----:B----4-:R-:W-:-:S03]  /*52d0*/  FSETP.GEU.AND P5, PT, R28, 8, P1 ;  /* 0x410000001c00780b */ /* 0x010fc60000fae000 */
[----:B------:R-:W-:Y:S01]  /*52e0*/  @P6 IMAD.MOV.U32 R11, RZ, RZ, R12 ;  /* 0x000000ffff0b6224 */ /* 0x000fe200078e000c */
[----:B------:R-:W-:Y:S01]  /*52f0*/  ISETP.NE.AND P6, PT, R30, R9, PT ;  /* 0x000000091e00720c */ /* 0x000fe20003fc5270 */
[----:B------:R-:W3:Y:S01]  /*5300*/  @P4 LDG.E.CONSTANT R28, desc[UR12][R4.64+0x14] ;  /* 0x0000140c041c4981 */ /* 0x000ee2000c1e9900 */
[----:B------:R-:W-:Y:S02]  /*5310*/  IADD3 R30, PT, PT, R27, 0x7, RZ ;  /* 0x000000071b1e7810 */ /* 0x000fe40007ffe0ff */
[----:B------:R-:W-:-:S05]  /*5320*/  @P1 IADD3 R12, PT, PT, R11, 0x1, RZ ;  /* 0x000000010b0c1810 */ /* 0x000fca0007ffe0ff */
[----:B------:R-:W-:Y:S01]  /*5330*/  @P5 IMAD.MOV R12, RZ, RZ, R11 ;  /* 0x000000ffff0c5224 */ /* 0x000fe200078e020b */
[----:B------:R-:W-:-:S03]  /*5340*/  ISETP.NE.AND P5, PT, R30, R9, PT ;  /* 0x000000091e00720c */ /* 0x000fc60003fa5270 */
[----:B------:R-:W4:Y:S10]  /*5350*/  @P6 LDG.E.CONSTANT R29, desc[UR12][R4.64+0x18] ;  /* 0x0000180c041d6981 */ /* 0x000f34000c1e9900 */
[----:B------:R0:W4:Y:S01]  /*5360*/  @P5 LDG.E.CONSTANT R30, desc[UR12][R4.64+0x1c] ;  /* 0x00001c0c041e5981 */ /* 0x000122000c1e9900 */
[----:B------:R-:W-:-:S02]  /*5370*/  @P1 MOV R11, R12 ;  /* 0x0000000c000b1202 */ /* 0x000fc40000000f00 */
[----:B-----5:R-:W-:Y:S02]  /*5380*/  FSETP.GEU.AND P1, PT, R13, 8, P2 ;  /* 0x410000000d00780b */ /* 0x020fe4000172e000 */
[----:B------:R-:W-:-:S11]  /*5390*/  @P2 IADD3 R12, PT, PT, R11, 0x1, RZ ;  /* 0x000000010b0c2810 */ /* 0x000fd60007ffe0ff */
[----:B------:R-:W-:-:S05]  /*53a0*/  @P1 IMAD.MOV R12, RZ, RZ, R11 ;  /* 0x000000ffff0c1224 */ /* 0x000fca00078e020b */
[----:B------:R-:W-:-:S04]  /*53b0*/  @P2 MOV R11, R12 ;  /* 0x0000000c000b2202 */ /* 0x000fc80000000f00 */
[----:B------:R-:W-:Y:S02]  /*53c0*/  @P3 IADD3 R12, PT, PT, R11, 0x1, RZ ;  /* 0x000000010b0c3810 */ /* 0x000fe40007ffe0ff */
[----:B------:R-:W-:Y:S02]  /*53d0*/  IADD3 R27, PT, PT, R27, 0x8, RZ ;  /* 0x000000081b1b7810 */ /* 0x000fe40007ffe0ff */
[----:B--2---:R-:W-:Y:S02]  /*53e0*/  FSETP.GEU.AND P1, PT, R26, 8, P3 ;  /* 0x410000001a00780b */ /* 0x004fe40001f2e000 */
[----:B---3--:R-:W-:-:S11]  /*53f0*/  FSETP.GEU.AND P2, PT, R28, 8, P4 ;  /* 0x410000001c00780b */ /* 0x008fd6000274e000 */
[----:B------:R-:W-:-:S05]  /*5400*/  @P1 IMAD.MOV R12, RZ, RZ, R11 ;  /* 0x000000ffff0c1224 */ /* 0x000fca00078e020b */
[----:B------:R-:W-:-:S04]  /*5410*/  @P3 MOV R11, R12 ;  /* 0x0000000c000b3202 */ /* 0x000fc80000000f00 */
[----:B0-----:R-:W-:Y:S02]  /*5420*/  @P4 IADD3 R4, PT, PT, R11, 0x1, RZ ;  /* 0x000000010b044810 */ /* 0x001fe40007ffe0ff */
[----:B----4-:R-:W-:Y:S01]  /*5430*/  FSETP.GEU.AND P1, PT, R29, 8, P6 ;  /* 0x410000001d00780b */ /* 0x010fe2000372e000 */
[----:B------:R-:W-:-:S05]  /*5440*/  @P2 IMAD.MOV R4, RZ, RZ, R11 ;  /* 0x000000ffff042224 */ /* 0x000fca00078e020b */
[----:B------:R-:W-:Y:S02]  /*5450*/  @P4 MOV R11, R4 ;  /* 0x00000004000b4202 */ /* 0x000fe40000000f00 */
[----:B------:R-:W-:Y:S02]  /*5460*/  FSETP.GEU.AND P2, PT, R30, 8, P5 ;  /* 0x410000001e00780b */ /* 0x000fe40002f4e000 */
[----:B------:R-:W-:-:S03]  /*5470*/  @P6 IADD3 R4, PT, PT, R11, 0x1, RZ ;  /* 0x000000010b046810 */ /* 0x000fc60007ffe0ff */
[----:B------:R-:W-:-:S05]  /*5480*/  @P1 IMAD.MOV R4, RZ, RZ, R11 ;  /* 0x000000ffff041224 */ /* 0x000fca00078e020b */
[----:B------:R-:W-:-:S04]  /*5490*/  @P6 MOV R11, R4 ;  /* 0x00000004000b6202 */ /* 0x000fc80000000f00 */
[----:B------:R-:W-:Y:S01]  /*54a0*/  @P5 IADD3 R4, PT, PT, R11, 0x1, RZ ;  /* 0x000000010b045810 */ /* 0x000fe20007ffe0ff */
[----:B------:R-:W-:-:S05]  /*54b0*/  @P2 IMAD.MOV R4, RZ, RZ, R11 ;  /* 0x000000ffff042224 */ /* 0x000fca00078e020b */
[----:B------:R-:W-:-:S07]  /*54c0*/  @P5 MOV R11, R4 ;  /* 0x00000004000b5202 */ /* 0x000fce0000000f00 */
.L_x_118:
[----:B------:R-:W-:Y:S05]  /*54d0*/  @!P0 BRA `(.L_x_117) ;  /* 0x0000000400248947 */ /* 0x000fea0003800000 */
[----:B------:R-:W-:Y:S01]  /*54e0*/  VIADD R4, R24, 0xffffffff ;  /* 0xffffffff18047836 */ /* 0x000fe20000000000 */
[----:B------:R-:W-:-:S04]  /*54f0*/  ISETP.NE.AND P0, PT, R2, RZ, PT ;  /* 0x000000ff0200720c */ /* 0x000fc80003f05270 */
[----:B------:R-:W-:-:S13]  /*5500*/  ISETP.GE.U32.AND P1, PT, R4, 0x3, PT ;  /* 0x000000030400780c */ /* 0x000fda0003f26070 */
[----:B------:R-:W-:Y:S05]  /*5510*/  @!P1 BRA `(.L_x_119) ;  /* 0x0000000000909947 */ /* 0x000fea0003800000 */
[C---:B------:R-:W-:Y:S01]  /*5520*/  ISETP.NE.AND P2, PT, R27.reuse, R9, PT ;  /* 0x000000091b00720c */ /* 0x040fe20003f45270 */
[----:B------:R-:W0:Y:S01]  /*5530*/  LDC.64 R4, c[0x0][0x380] ;  /* 0x0000e000ff047b82 */ /* 0x000e220000000a00 */
[----:B------:R-:W-:Y:S02]  /*5540*/  IADD3 R26, PT, PT, R27, 0x1, RZ ;  /* 0x000000011b1a7810 */ /* 0x000fe40007ffe0ff */
[----:B------:R-:W-:Y:S02]  /*5550*/  IADD3 R28, P3, PT, R10, R27, RZ ;  /* 0x0000001b0a1c7210 */ /* 0x000fe40007f7e0ff */
[----:B------:R-:W-:-:S07]  /*5560*/  ISETP.NE.AND P1, PT, R26, R9, PT ;  /* 0x000000091a00720c */ /* 0x000fce0003f25270 */
[----:B------:R-:W1:Y:S01]  /*5570*/  @P2 LDC.64 R12, c[0x0][0x380] ;  /* 0x0000e000ff0c2b82 */ /* 0x000e620000000a00 */
[----:B------:R-:W-:Y:S01]  /*5580*/  @P2 IADD3 R29, PT, PT, R10, R27, RZ ;  /* 0x0000001b0a1d2210 */ /* 0x000fe20007ffe0ff */
[----:B------:R-:W-:Y:S01]  /*5590*/  IMAD.X R26, RZ, RZ, RZ, P3 ;  /* 0x000000ffff1a7224 */ /* 0x000fe200018e06ff */
[----:B0-----:R-:W-:-:S04]  /*55a0*/  LEA R4, P3, R28, R4, 0x2 ;  /* 0x000000041c047211 */ /* 0x001fc800078610ff */
[----:B------:R-:W-:Y:S01]  /*55b0*/  LEA.HI.X R5, R28, R5, R26, 0x2, P3 ;  /* 0x000000051c057211 */ /* 0x000fe200018f141a */
[----:B-1----:R-:W-:Y:S01]  /*55c0*/  @P2 IMAD.WIDE.U32 R12, R29, 0x4, R12 ;  /* 0x000000041d0c2825 */ /* 0x002fe200078e000c */
[----:B------:R-:W-:-:S05]  /*55d0*/  IADD3 R26, PT, PT, R27, 0x2, RZ ;  /* 0x000000021b1a7810 */ /* 0x000fca0007ffe0ff */
[----:B------:R-:W2:Y:S01]  /*55e0*/  @P2 LDG.E.CONSTANT R12, desc[UR12][R12.64] ;  /* 0x0000000c0c0c2981 */ /* 0x000ea2000c1e9900 */
[----:B------:R-:W-:-:S03]  /*55f0*/  ISETP.NE.AND P4, PT, R26, R9, PT ;  /* 0x000000091a00720c */ /* 0x000fc60003f85270 */
[----:B------:R-:W3:Y:S01]  /*5600*/  @P1 LDG.E.CONSTANT R26, desc[UR12][R4.64+0x4] ;  /* 0x0000040c041a1981 */ /* 0x000ee2000c1e9900 */
[----:B------:R-:W-:-:S04]  /*5610*/  IADD3 R28, PT, PT, R27, 0x3, RZ ;  /* 0x000000031b1c7810 */ /* 0x000fc80007ffe0ff */
[----:B------:R-:W-:-:S05]  /*5620*/  ISETP.NE.AND P3, PT, R28, R9, PT ;  /* 0x000000091c00720c */ /* 0x000fca0003f65270 */
[----:B------:R-:W4:Y:S08]  /*5630*/  @P4 LDG.E.CONSTANT R28, desc[UR12][R4.64+0x8] ;  /* 0x0000080c041c4981 */ /* 0x000f30000c1e9900 */
[----:B------:R-:W5:Y:S01]  /*5640*/  @P3 LDG.E.CONSTANT R29, desc[UR12][R4.64+0xc] ;  /* 0x00000c0c041d3981 */ /* 0x000f62000c1e9900 */
[----:B------:R-:W-:Y:S02]  /*5650*/  IADD3 R27, PT, PT, R27, 0x4, RZ ;  /* 0x000000041b1b7810 */ /* 0x000fe40007ffe0ff */
[----:B--2---:R-:W-:Y:S01]  /*5660*/  FSETP.GEU.AND P6, PT, R12, 8, P2 ;  /* 0x410000000c00780b */ /* 0x004fe200017ce000 */
[----:B------:R-:W-:Y:S01]  /*5670*/  @P2 VIADD R12, R11, 0x1 ;  /* 0x000000010b0c2836 */ /* 0x000fe20000000000 */
[----:B---3--:R-:W-:-:S11]  /*5680*/  FSETP.GEU.AND P5, PT, R26, 8, P1 ;  /* 0x410000001a00780b */ /* 0x008fd60000fae000 */
[----:B------:R-:W-:-:S04]  /*5690*/  @P6 IADD3 R12, PT, PT, R11, RZ, RZ ;  /* 0x000000ff0b0c6210 */ /* 0x000fc80007ffe0ff */
[----:B------:R-:W-:Y:S02]  /*56a0*/  @P2 MOV R11, R12 ;  /* 0x0000000c000b2202 */ /* 0x000fe40000000f00 */
[----:B----4-:R-:W-:-:S03]  /*56b0*/  FSETP.GEU.AND P2, PT, R28, 8, P4 ;  /* 0x410000001c00780b */ /* 0x010fc6000274e000 */
[C---:B------:R-:W-:Y:S01]  /*56c0*/  @P1 VIADD R12, R11.reuse, 0x1 ;  /* 0x000000010b0c1836 */ /* 0x040fe20000000000 */
[----:B------:R-:W-:-:S04]  /*56d0*/  @P5 IADD3 R12, PT, PT, R11, RZ, RZ ;  /* 0x000000ff0b0c5210 */ /* 0x000fc80007ffe0ff */
[----:B------:R-:W-:Y:S02]  /*56e0*/  @P1 MOV R11, R12 ;  /* 0x0000000c000b1202 */ /* 0x000fe40000000f00 */
[----:B-----5:R-:W-:-:S03]  /*56f0*/  FSETP.GEU.AND P1, PT, R29, 8, P3 ;  /* 0x410000001d00780b */ /* 0x020fc60001f2e000 */
[C---:B------:R-:W-:Y:S01]  /*5700*/  @P4 VIADD R12, R11.reuse, 0x1 ;  /* 0x000000010b0c4836 */ /* 0x040fe20000000000 */
[----:B------:R-:W-:-:S04]  /*5710*/  @P2 IADD3 R12, PT, PT, R11, RZ, RZ ;  /* 0x000000ff0b0c2210 */ /* 0x000fc80007ffe0ff */
[----:B------:R-:W-:-:S05]  /*5720*/  @P4 MOV R11, R12 ;  /* 0x0000000c000b4202 */ /* 0x000fca0000000f00 */
[C---:B------:R-:W-:Y:S01]  /*5730*/  @P3 VIADD R4, R11.reuse, 0x1 ;  /* 0x000000010b043836 */ /* 0x040fe20000000000 */
[----:B------:R-:W-:-:S05]  /*5740*/  @P1 IADD3 R4, PT, PT, R11, RZ, RZ ;  /* 0x000000ff0b041210 */ /* 0x000fca0007ffe0ff */
[----:B------:R-:W-:-:S07]  /*5750*/  @P3 IMAD.MOV.U32 R11, RZ, RZ, R4 ;  /* 0x000000ffff0b3224 */ /* 0x000fce00078e0004 */
.L_x_119:
[----:B------:R-:W-:Y:S05]  /*5760*/  @!P0 BRA `(.L_x_117) ;  /* 0x0000000000808947 */ /* 0x000fea0003800000 */
[----:B------:R-:W-:Y:S02]  /*5770*/  ISETP.NE.AND P0, PT, R27, R9, PT ;  /* 0x000000091b00720c */ /* 0x000fe40003f05270 */
[----:B------:R-:W-:-:S11]  /*5780*/  ISETP.NE.AND P1, PT, R2, 0x1, PT ;  /* 0x000000010200780c */ /* 0x000fd60003f25270 */
[----:B------:R-:W-:Y:S05]  /*5790*/  @!P0 BRA `(.L_x_120) ;  /* 0x0000000000208947 */ /* 0x000fea0003800000 */
[----:B------:R-:W0:Y:S01]  /*57a0*/  LDC.64 R4, c[0x0][0x380] ;  /* 0x0000e000ff047b82 */ /* 0x000e220000000a00 */
[----:B------:R-:W-:-:S05]  /*57b0*/  IADD3 R13, PT, PT, R10, R27, RZ ;  /* 0x0000001b0a0d7210 */ /* 0x000fca0007ffe0ff */
[----:B0-----:R-:W-:-:S06]  /*57c0*/  IMAD.WIDE.U32 R4, R13, 0x4, R4 ;  /* 0x000000040d047825 */ /* 0x001fcc00078e0004 */
[----:B------:R-:W2:Y:S01]  /*57d0*/  LDG.E.CONSTANT R4, desc[UR12][R4.64] ;  /* 0x0000000c04047981 */ /* 0x000ea2000c1e9900 */
[----:B------:R-:W-:Y:S02]  /*57e0*/  IADD3 R12, PT, PT, R11, 0x1, RZ ;  /* 0x000000010b0c7810 */ /* 0x000fe40007ffe0ff */
[----:B--2---:R-:W-:-:S13]  /*57f0*/  FSETP.GEU.AND P0, PT, R4, 8, PT ;  /* 0x410000000400780b */ /* 0x004fda0003f0e000 */
[----:B------:R-:W-:-:S05]  /*5800*/  @P0 IMAD.MOV R12, RZ, RZ, R11 ;  /* 0x000000ffff0c0224 */ /* 0x000fca00078e020b */
[----:B------:R-:W-:-:S07]  /*5810*/  MOV R11, R12 ;  /* 0x0000000c000b7202 */ /* 0x000fce0000000f00 */
.L_x_120:
[----:B------:R-:W-:Y:S05]  /*5820*/  @!P1 BRA `(.L_x_117) ;  /* 0x0000000000509947 */ /* 0x000fea0003800000 */
[----:B------:R-:W0:Y:S01]  /*5830*/  LDC.64 R4, c[0x0][0x380] ;  /* 0x0000e000ff047b82 */ /* 0x000e220000000a00 */
[C---:B------:R-:W-:Y:S02]  /*5840*/  IADD3 R12, PT, PT, R27.reuse, 0x1, RZ ;  /* 0x000000011b0c7810 */ /* 0x040fe40007ffe0ff */
[----:B------:R-:W-:Y:S01]  /*5850*/  IADD3 R13, P0, PT, R10, R27, RZ ;  /* 0x0000001b0a0d7210 */ /* 0x000fe20007f1e0ff */
[----:B------:R-:W-:Y:S01]  /*5860*/  VIADD R10, R27, 0x2 ;  /* 0x000000021b0a7836 */ /* 0x000fe20000000000 */
[-C--:B------:R-:W-:Y:S02]  /*5870*/  ISETP.NE.AND P1, PT, R12, R9.reuse, PT ;  /* 0x000000090c00720c */ /* 0x080fe40003f25270 */
[----:B------:R-:W-:Y:S02]  /*5880*/  IADD3.X R12, PT, PT, RZ, RZ, RZ, P0, !PT ;  /* 0x000000ffff0c7210 */ /* 0x000fe400007fe4ff */
[----:B------:R-:W-:-:S04]  /*5890*/  ISETP.NE.AND P0, PT, R10, R9, PT ;  /* 0x000000090a00720c */ /* 0x000fc80003f05270 */
[----:B------:R-:W-:Y:S02]  /*58a0*/  ISETP.EQ.OR P0, PT, R2, 0x2, !P0 ;  /* 0x000000020200780c */ /* 0x000fe40004702670 */
[----:B0-----:R-:W-:-:S04]  /*58b0*/  LEA R4, P2, R13, R4, 0x2 ;  /* 0x000000040d047211 */ /* 0x001fc800078410ff */
[----:B------:R-:W-:-:S05]  /*58c0*/  LEA.HI.X R5, R13, R5, R12, 0x2, P2 ;  /* 0x000000050d057211 */ /* 0x000fca00010f140c */
[----:B------:R-:W2:Y:S04]  /*58d0*/  @P1 LDG.E.CONSTANT R10, desc[UR12][R4.64+0x4] ;  /* 0x0000040c040a1981 */ /* 0x000ea8000c1e9900 */
[----:B------:R-:W3:Y:S01]  /*58e0*/  @!P0 LDG.E.CONSTANT R12, desc[UR12][R4.64+0x8] ;  /* 0x0000080c040c8981 */ /* 0x000ee2000c1e9900 */
[----:B--2---:R-:W-:Y:S02]  /*58f0*/  FSETP.GEU.AND P2, PT, R10, 8, P1 ;  /* 0x410000000a00780b */ /* 0x004fe40000f4e000 */
[----:B------:R-:W-:Y:S02]  /*5900*/  @P1 IADD3 R10, PT, PT, R11, 0x1, RZ ;  /* 0x000000010b0a1810 */ /* 0x000fe40007ffe0ff */
[----:B---3--:R-:W-:-:S09]  /*5910*/  FSETP.GEU.AND P3, PT, R12, 8, !P0 ;  /* 0x410000000c00780b */ /* 0x008fd2000476e000 */
[----:B------:R-:W-:-:S05]  /*5920*/  @P2 IMAD.MOV R10, RZ, RZ, R11 ;  /* 0x000000ffff0a2224 */ /* 0x000fca00078e020b */
[----:B------:R-:W-:-:S04]  /*5930*/  @P1 MOV R11, R10 ;  /* 0x0000000a000b1202 */ /* 0x000fc80000000f00 */
[----:B------:R-:W-:Y:S01]  /*5940*/  @!P0 IADD3 R10, PT, PT, R11, 0x1, RZ ;  /* 0x000000010b0a8810 */ /* 0x000fe20007ffe0ff */
[----:B------:R-:W-:-:S05]  /*5950*/  @P3 IMAD.MOV R10, RZ, RZ, R11 ;  /* 0x000000ffff0a3224 */ /* 0x000fca00078e020b */
[----:B------:R-:W-:-:S07]  /*5960*/  @!P0 MOV R11, R10 ;  /* 0x0000000a000b8202 */ /* 0x000fce0000000f00 */
.L_x_117:
[----:B------:R-:W-:-:S05]  /*5970*/  I2FP.F32.S32 R11, R11 ;  /* 0x0000000b000b7245 */ /* 0x000fca0000201400 */
[----:B------:R-:W-:-:S07]  /*5980*/  FADD R6, R6, R11 ;  /* 0x0000000b06067221 */ /* 0x000fce0000000000 */
.L_x_114:
[----:B------:R-:W-:Y:S05]  /*5990*/  BSYNC.RECONVERGENT B0 ;  /* 0x0000000000007941 */ /* 0x000fea0003800200 */
.L_x_113:
[----:B------:R-:W0:Y:S01]  /*59a0*/  LDCU UR5, c[0x0][0x3b0] ;  /* 0x00007600ff0577ac */ /* 0x000e220008000800 */
[----:B------:R-:W-:Y:S01]  /*59b0*/  IADD3 R9, PT, PT, R9, 0x1, RZ ;  /* 0x0000000109097810 */ /* 0x000fe20007ffe0ff */
[----:B0-----:R-:W-:-:S05]  /*59c0*/  IMAD.U32 R4, RZ, RZ, UR5 ;  /* 0x00000005ff047e24 */ /* 0x001fca000f8e00ff */
[----:B------:R-:W-:-:S13]  /*59d0*/  ISETP.NE.AND P0, PT, R9, R4, PT ;  /* 0x000000040900720c */ /* 0x000fda0003f05270 */
[----:B------:R-:W-:Y:S05]  /*59e0*/  @P0 BRA `(.L_x_121) ;  /* 0xffffffec00580947 */ /* 0x000fea000383ffff */
.L_x_112:
[----:B------:R-:W-:Y:S01]  /*59f0*/  IADD3 R4, PT, PT, R4, -0x1, RZ ;  /* 0xffffffff04047810 */ /* 0x000fe20007ffe0ff */
[----:B------:R-:W-:Y:S03]  /*5a00*/  BSSY.RECONVERGENT B2, `(.L_x_122) ;  /* 0x000000f000027945 */ /* 0x000fe60003800200 */
[----:B------:R-:W-:-:S04]  /*5a10*/  I2FP.F32.S32 R2, R4 ;  /* 0x0000000400027245 */ /* 0x000fc80000201400 */
[----:B------:R-:W-:Y:S02]  /*5a20*/  FMNMX R37, R2, 1, !PT ;  /* 0x3f80000002257809 */ /* 0x000fe40007800000 */
[----:B------:R-:W-:Y:S02]  /*5a30*/  I2FP.F32.S32 R2, R8 ;  /* 0x0000000800027245 */ /* 0x000fe40000201400 */
[----:B0-----:R-:W0:Y:S08]  /*5a40*/  MUFU.RCP R10, R37 ;  /* 0x00000025000a7308 */ /* 0x001e300000001000 */
[----:B------:R-:W2:Y:S01]  /*5a50*/  FCHK P0, R2, R37 ;  /* 0x0000002502007302 */ /* 0x000ea20000000000 */
[----:B0-----:R-:W-:-:S04]  /*5a60*/  FFMA R5, -R37, R10, 1 ;  /* 0x3f80000025057423 */ /* 0x001fc8000000010a */
[----:B------:R-:W-:-:S04]  /*5a70*/  FFMA R5, R10, R5, R10 ;  /* 0x000000050a057223 */ /* 0x000fc8000000000a */
[----:B------:R-:W-:-:S04]  /*5a80*/  FFMA R10, R2, R5, RZ ;  /* 0x00000005020a7223 */ /* 0x000fc800000000ff */
[----:B-1----:R-:W-:-:S04]  /*5a90*/  FFMA R13, -R37, R10, R2 ;  /* 0x0000000a250d7223 */ /* 0x002fc80000000102 */
[----:B------:R-:W-:Y:S01]  /*5aa0*/  FFMA R13, R5, R13, R10 ;  /* 0x0000000d050d7223 */ /* 0x000fe2000000000a */
[----:B--2---:R-:W-:Y:S06]  /*5ab0*/  @!P0 BRA `(.L_x_123) ;  /* 0x00000000000c8947 */ /* 0x004fec0003800000 */
[----:B------:R-:W-:-:S07]  /*5ac0*/  MOV R24, 0x5ae0 ;  /* 0x00005ae000187802 */ /* 0x000fce0000000f00 */
[----:B------:R-:W-:Y:S05]  /*5ad0*/  CALL.REL.NOINC `($__internal_2_$__cuda_sm3x_div_rn_noftz_f32_slowpath) ;  /* 0x0000005400547944 */ /* 0x000fea0003c00000 */
[----:B------:R-:W-:-:S07]  /*5ae0*/  MOV R13, R2 ;  /* 0x00000002000d7202 */ /* 0x000fce0000000f00 */
.L_x_123:
[----:B------:R-:W-:Y:S05]  /*5af0*/  BSYNC.RECONVERGENT B2 ;  /* 0x0000000000027941 */ /* 0x000fea0003800200 */
.L_x_122:
[----:B------:R-:W0:Y:S01]  /*5b00*/  LDCU UR5, c[0x0][0x3b0] ;  /* 0x00007600ff0577ac */ /* 0x000e220008000800 */
[----:B------:R-:W-:Y:S01]  /*5b10*/  BSSY.RECONVERGENT B2, `(.L_x_124) ;  /* 0x000000f000027945 */ /* 0x000fe20003800200 */
[----:B0-----:R-:W-:-:S04]  /*5b20*/  I2FP.F32.S32 R2, UR5 ;  /* 0x0000000500027c45 */ /* 0x001fc80008201400 */
[----:B------:R-:W-:Y:S02]  /*5b30*/  FMNMX R37, R2, 1, !PT ;  /* 0x3f80000002257809 */ /* 0x000fe40007800000 */
[----:B------:R-:W-:Y:S02]  /*5b40*/  I2FP.F32.S32 R2, R20 ;  /* 0x0000001400027245 */ /* 0x000fe40000201400 */
        /* <DEDUP_REMOVED lines=8> */
[----:B------:R-:W-:-:S07]  /*5bd0*/  MOV R24, 0x5bf0 ;  /* 0x00005bf000187802 */ /* 0x000fce0000000f00 */
[----:B------:R-:W-:Y:S05]  /*5be0*/  CALL.REL.NOINC `($__internal_2_$__cuda_sm3x_div_rn_noftz_f32_slowpath) ;  /* 0x0000005400107944 */ /* 0x000fea0003c00000 */
[----:B------:R-:W-:-:S07]  /*5bf0*/  IMAD.MOV.U32 R5, RZ, RZ, R2 ;  /* 0x000000ffff057224 */ /* 0x000fce00078e0002 */
.L_x_125:
[----:B------:R-:W-:Y:S05]  /*5c00*/  BSYNC.RECONVERGENT B2 ;  /* 0x0000000000027941 */ /* 0x000fea0003800200 */
.L_x_124:
[----:B------:R-:W-:Y:S01]  /*5c10*/  FADD R5, R5, -0.5 ;  /* 0xbf00000005057421 */ /* 0x000fe20000000000 */
[----:B------:R-:W-:Y:S01]  /*5c20*/  HFMA2 R9, -RZ, RZ, 1.57421875, -19.203125 ;  /* 0x3e4ccccdff097431 */ /* 0x000fe200000001ff */
[----:B------:R0:W-:Y:S01]  /*5c30*/  STG.E desc[UR12][R22.64+0x30], R13 ;  /* 0x0000300d16007986 */ /* 0x0001e2000c10190c */
[----:B------:R-:W1:Y:S01]  /*5c40*/  FCHK P0, R7, 5 ;  /* 0x40a0000007007902 */ /* 0x000e620000000000 */
[----:B------:R-:W-:Y:S01]  /*5c50*/  FADD R5, |R5|, |R5| ;  /* 0x4000000505057221 */ /* 0x000fe20000000200 */
[----:B------:R-:W-:Y:S03]  /*5c60*/  BSSY.RECONVERGENT B2, `(.L_x_126) ;  /* 0x0000010000027945 */ /* 0x000fe60003800200 */
[----:B------:R-:W-:-:S04]  /*5c70*/  FADD R2, -R5, 1 ;  /* 0x3f80000005027421 */ /* 0x000fc80000000100 */
[----:B------:R-:W-:Y:S01]  /*5c80*/  FMUL R5, R2, R13 ;  /* 0x0000000d02057220 */ /* 0x000fe20000400000 */
[----:B------:R-:W-:-:S04]  /*5c90*/  MOV R2, 0x3f800000 ;  /* 0x3f80000000027802 */ /* 0x000fc80000000f00 */
[----:B------:R0:W-:Y:S01]  /*5ca0*/  STG.E desc[UR12][R22.64+0x34], R5 ;  /* 0x0000340516007986 */ /* 0x0001e2000c10190c */
[----:B------:R-:W-:-:S04]  /*5cb0*/  FFMA R2, R9, -5, R2 ;  /* 0xc0a0000009027823 */ /* 0x000fc80000000002 */
[----:B------:R-:W-:-:S04]  /*5cc0*/  FFMA R2, R2, R9, 0.20000000298023223877 ;  /* 0x3e4ccccd02027423 */ /* 0x000fc80000000009 */
[----:B------:R-:W-:-:S04]  /*5cd0*/  FFMA R10, R2, R7, RZ ;  /* 0x00000007020a7223 */ /* 0x000fc800000000ff */
[----:B------:R-:W-:-:S04]  /*5ce0*/  FFMA R9, R10, -5, R7 ;  /* 0xc0a000000a097823 */ /* 0x000fc80000000007 */
[----:B------:R-:W-:Y:S01]  /*5cf0*/  FFMA R9, R2, R9, R10 ;  /* 0x0000000902097223 */ /* 0x000fe2000000000a */
[----:B01----:R-:W-:Y:S06]  /*5d00*/  @!P0 BRA `(.L_x_127) ;  /* 0x0000000000148947 */ /* 0x003fec0003800000 */
[----:B------:R-:W-:Y:S01]  /*5d10*/  IMAD.MOV.U32 R2, RZ, RZ, R7 ;  /* 0x000000ffff027224 */ /* 0x000fe200078e0007 */
[----:B------:R-:W-:Y:S02]  /*5d20*/  MOV R37, 0x40a00000 ;  /* 0x40a0000000257802 */ /* 0x000fe40000000f00 */
[----:B------:R-:W-:-:S07]  /*5d30*/  MOV R24, 0x5d50 ;  /* 0x00005d5000187802 */ /* 0x000fce0000000f00 */
[----:B------:R-:W-:Y:S05]  /*5d40*/  CALL.REL.NOINC `($__internal_2_$__cuda_sm3x_div_rn_noftz_f32_slowpath) ;  /* 0x0000005000b87944 */ /* 0x000fea0003c00000 */
[----:B------:R-:W-:-:S07]  /*5d50*/  MOV R9, R2 ;  /* 0x0000000200097202 */ /* 0x000fce0000000f00 */
.L_x_127:
[----:B------:R-:W-:Y:S05]  /*5d60*/  BSYNC.RECONVERGENT B2 ;  /* 0x0000000000027941 */ /* 0x000fea0003800200 */
.L_x_126:
[C---:B------:R-:W-:Y:S01]  /*5d70*/  FMUL R2, |R9|.reuse, 2.8853900432586669922 ;  /* 0x4038aa3b09027820 */ /* 0x040fe20000400200 */
[----:B------:R-:W-:Y:S02]  /*5d80*/  IMAD.MOV.U32 R12, RZ, RZ, 0x3c80f082 ;  /* 0x3c80f082ff0c7424 */ /* 0x000fe400078e00ff */
        /* <DEDUP_REMOVED lines=12> */
[----:B0-----:R-:W-:Y:S01]  /*5e50*/  FFMA R10, R7, -2, R10 ;  /* 0xc0000000070a7823 */ /* 0x001fe2000000000a */
[----:B------:R-:W-:-:S04]  /*5e60*/  MOV R7, RZ ;  /* 0x000000ff00077202 */ /* 0x000fc80000000f00 */
[----:B------:R-:W-:Y:S02]  /*5e70*/  FSEL R10, R10, 1, !P0 ;  /* 0x3f8000000a0a7808 */ /* 0x000fe40004000000 */
[----:B------:R-:W-:Y:S02]  /*5e80*/  ISETP.GE.AND P0, PT, R8, 0x1, PT ;  /* 0x000000010800780c */ /* 0x000fe40003f06270 */
[--C-:B------:R-:W-:Y:S01]  /*5e90*/  LOP3.LUT R11, R10, 0x80000000, R9.reuse, 0xb8, !PT ;  /* 0x800000000a0b7812 */ /* 0x100fe200078eb809 */
[----:B------:R-:W-:-:S05]  /*5ea0*/  @!P1 FFMA R11, R2, R9, R9 ;  /* 0x00000009020b9223 */ /* 0x000fca0000000009 */
[----:B------:R0:W-:Y:S05]  /*5eb0*/  STG.E desc[UR12][R22.64+0x38], R11 ;  /* 0x0000380b16007986 */ /* 0x0001ea000c10190c */
[----:B------:R-:W-:Y:S05]  /*5ec0*/  @!P0 BRA `(.L_x_129) ;  /* 0x0000000000848947 */ /* 0x000fea0003800000 */
[----:B------:R-:W-:Y:S01]  /*5ed0*/  I2FP.F32.U32 R8, R8 ;  /* 0x0000000800087245 */ /* 0x000fe20000201000 */
[----:B------:R-:W-:Y:S04]  /*5ee0*/  BSSY.RECONVERGENT B3, `(.L_x_130) ;  /* 0x000000e000037945 */ /* 0x000fe80003800200 */
[----:B------:R-:W-:-:S04]  /*5ef0*/  FMUL R37, R8, 10 ;  /* 0x4120000008257820 */ /* 0x000fc80000400000 */
        /* <DEDUP_REMOVED lines=8> */
[----:B------:R-:W-:Y:S01]  /*5f80*/  IMAD.MOV.U32 R2, RZ, RZ, R6 ;  /* 0x000000ffff027224 */ /* 0x000fe200078e0006 */
[----:B------:R-:W-:-:S07]  /*5f90*/  MOV R24, 0x5fb0 ;  /* 0x00005fb000187802 */ /* 0x000fce0000000f00 */
[----:B0-----:R-:W-:Y:S05]  /*5fa0*/  CALL.REL.NOINC `($__internal_2_$__cuda_sm3x_div_rn_noftz_f32_slowpath) ;  /* 0x0000005000207944 */ /* 0x001fea0003c00000 */
[----:B------:R-:W-:-:S07]  /*5fb0*/  MOV R9, R2 ;  /* 0x0000000200097202 */ /* 0x000fce0000000f00 */
.L_x_131:
[----:B------:R-:W-:Y:S05]  /*5fc0*/  BSYNC.RECONVERGENT B3 ;  /* 0x0000000000037941 */ /* 0x000fea0003800200 */
.L_x_130:
[C---:B------:R-:W-:Y:S01]  /*5fd0*/  FMUL R2, |R9|.reuse, 2.8853900432586669922 ;  /* 0x4038aa3b09027820 */ /* 0x040fe20000400200 */
[----:B------:R-:W-:Y:S02]  /*5fe0*/  HFMA2 R8, -RZ, RZ, 1.125, -9232 ;  /* 0x3c80f082ff087431 */ /* 0x000fe400000001ff */
[C---:B0-----:R-:W-:Y:S01]  /*5ff0*/  FMUL R11, R9.reuse, R9 ;  /* 0x00000009090b7220 */ /* 0x041fe20000400000 */
[----:B------:R-:W-:Y:S01]  /*6000*/  IMAD.MOV.U32 R7, RZ, RZ, 0x3f800000 ;  /* 0x3f800000ff077424 */ /* 0x000fe200078e00ff */
[C---:B------:R-:W-:Y:S01]  /*6010*/  FSETP.GE.AND P1, PT, |R9|.reuse, 0.60000002384185791016, PT ;  /* 0x3f19999a0900780b */ /* 0x040fe20003f26200 */
[----:B------:R-:W0:Y:S01]  /*6020*/  MUFU.EX2 R2, R2 ;  /* 0x0000000200027308 */ /* 0x000e220000000800 */
[----:B------:R-:W-:Y:S01]  /*6030*/  FSETP.GE.AND P0, PT, |R9|, 9.010913848876953125, PT ;  /* 0x41102cb40900780b */ /* 0x000fe20003f06200 */
[----:B------:R-:W-:-:S04]  /*6040*/  FFMA R8, R11, R8, -0.052303962409496307373 ;  /* 0xbd563cae0b087423 */ /* 0x000fc80000000008 */
        /* <DEDUP_REMOVED lines=9> */
.L_x_129:
[----:B------:R-:W-:Y:S05]  /*60e0*/  BSYNC.RECONVERGENT B2 ;  /* 0x0000000000027941 */ /* 0x000fea0003800200 */
.L_x_128:
[----:B------:R-:W1:Y:S01]  /*60f0*/  LDC R25, c[0x0][0x3b0] ;  /* 0x0000ec00ff197b82 */ /* 0x000e620000000800 */
[----:B------:R2:W-:Y:S01]  /*6100*/  STG.E desc[UR12][R22.64+0x3c], R7 ;  /* 0x00003c0716007986 */ /* 0x0005e2000c10190c */
[----:B0-----:R-:W-:Y:S01]  /*6110*/  HFMA2 R11, -RZ, RZ, 0, 0 ;  /* 0x00000000ff0b7431 */ /* 0x001fe200000001ff */
[----:B------:R-:W-:Y:S02]  /*6120*/  CS2R R8, SRZ ;  /* 0x0000000000087805 */ /* 0x000fe4000001ff00 */
[----:B------:R-:W-:Y:S02]  /*6130*/  MOV R6, RZ ;  /* 0x000000ff00067202 */ /* 0x000fe40000000f00 */
[----:B-1----:R-:W-:-:S13]  /*6140*/  ISETP.GE.AND P0, PT, R25, 0x1, PT ;  /* 0x000000011900780c */ /* 0x002fda0003f06270 */
[----:B--2---:R-:W-:Y:S05]  /*6150*/  @!P0 BRA `(.L_x_132) ;  /* 0x0000000800788947 */ /* 0x004fea0003800000 */
[----:B------:R-:W-:Y:S01]  /*6160*/  ISETP.GE.U32.AND P0, PT, R4, 0x3, PT ;  /* 0x000000030400780c */ /* 0x000fe20003f06070 */
[----:B------:R-:W-:Y:S01]  /*6170*/  IMAD R2, R20, R25, RZ ;  /* 0x0000001914027224 */ /* 0x000fe200078e02ff */
[----:B------:R-:W-:Y:S02]  /*6180*/  CS2R R10, SRZ ;  /* 0x00000000000a7805 */ /* 0x000fe4000001ff00 */
[----:B------:R-:W-:Y:S01]  /*6190*/  CS2R R8, SRZ ;  /* 0x0000000000087805 */ /* 0x000fe2000001ff00 */
[----:B------:R-:W-:-:S08]  /*61a0*/  IMAD.MOV.U32 R6, RZ, RZ, RZ ;  /* 0x000000ffff067224 */ /* 0x000fd000078e00ff */
[----:B------:R-:W-:Y:S05]  /*61b0*/  @!P0 BRA `(.L_x_133) ;  /* 0x0000000400b88947 */ /* 0x000fea0003800000 */
[----:B------:R-:W0:Y:S01]  /*61c0*/  LDCU.64 UR6, c[0x0][0x390] ;  /* 0x00007200ff0677ac */ /* 0x000e220008000a00 */
[----:B------:R-:W-:Y:S01]  /*61d0*/  HFMA2 R8, -RZ, RZ, 0, 0 ;  /* 0x00000000ff087431 */ /* 0x000fe200000001ff */
[----:B------:R-:W-:Y:S01]  /*61e0*/  LOP3.LUT R10, R25, 0x7ffffffc, RZ, 0xc0, !PT ;  /* 0x7ffffffc190a7812 */ /* 0x000fe200078ec0ff */
[----:B------:R-:W-:Y:S01]  /*61f0*/  IMAD.MOV.U32 R31, RZ, RZ, RZ ;  /* 0x000000ffff1f7224 */ /* 0x000fe200078e00ff */
[----:B------:R-:W-:Y:S02]  /*6200*/  SHF.R.S32.HI R12, RZ, 0x1f, R2 ;  /* 0x0000001fff0c7819 */ /* 0x000fe40000011402 */
[----:B------:R-:W-:Y:S02]  /*6210*/  IADD3 R30, PT, PT, -R20, RZ, RZ ;  /* 0x000000ff141e7210 */ /* 0x000fe40007ffe1ff */
[----:B------:R-:W-:Y:S02]  /*6220*/  MOV R11, RZ ;  /* 0x000000ff000b7202 */ /* 0x000fe40000000f00 */
[----:B------:R-:W-:Y:S01]  /*6230*/  MOV R32, R2 ;  /* 0x0000000200207202 */ /* 0x000fe20000000f00 */
[----:B0-----:R-:W-:-:S04]  /*6240*/  UIADD3 UR5, UP0, UPT, UR6, 0x8, URZ ;  /* 0x0000000806057890 */ /* 0x001fc8000ff1e0ff */
[----:B------:R-:W-:Y:S02]  /*6250*/  UIADD3.X UR6, UPT, UPT, URZ, UR7, URZ, UP0, !UPT ;  /* 0x00000007ff067290 */ /* 0x000fe400087fe4ff */
[----:B------:R-:W-:-:S04]  /*6260*/  IMAD.U32 R26, RZ, RZ, UR5 ;  /* 0x00000005ff1a7e24 */ /* 0x000fc8000f8e00ff */
[----:B------:R-:W-:-:S07]  /*6270*/  MOV R27, UR6 ;  /* 0x00000006001b7c02 */ /* 0x000fce0008000f00 */
.L_x_142:
[----:B------:R-:W-:Y:S01]  /*6280*/  ISETP.NE.AND P0, PT, R30, RZ, PT ;  /* 0x000000ff1e00720c */ /* 0x000fe20003f05270 */
[----:B------:R-:W-:-:S12]  /*6290*/  BSSY.RECONVERGENT B0, `(.L_x_134) ;  /* 0x0000014000007945 */ /* 0x000fd80003800200 */
[----:B------:R-:W-:Y:S05]  /*62a0*/  @!P0 BRA `(.L_x_135) ;  /* 0x0000000000488947 */ /* 0x000fea0003800000 */
[----:B------:R-:W0:Y:S02]  /*62b0*/  LDC.64 R24, c[0x0][0x380] ;  /* 0x0000e000ff187b82 */ /* 0x000e240000000a00 */
[----:B0-----:R-:W-:-:S06]  /*62c0*/  IMAD.WIDE R24, R32, 0x4, R24 ;  /* 0x0000000420187825 */ /* 0x001fcc00078e0218 */
[----:B------:R-:W2:Y:S02]  /*62d0*/  LDG.E.CONSTANT R24, desc[UR12][R24.64] ;  /* 0x0000000c18187981 */ /* 0x000ea4000c1e9900 */
[----:B--2---:R-:W-:-:S13]  /*62e0*/  FSETP.GEU.AND P0, PT, R24, 10, PT ;  /* 0x412000001800780b */ /* 0x004fda0003f0e000 */
[----:B------:R-:W-:Y:S05]  /*62f0*/  @P0 BRA `(.L_x_135) ;  /* 0x0000000000340947 */ /* 0x000fea0003800000 */
        /* <DEDUP_REMOVED lines=10> */
[----:B--2---:R-:W-:Y:S01]  /*63a0*/  FADD R11, R11, R28 ;  /* 0x0000001c0b0b7221 */ /* 0x004fe20000000000 */
[----:B---3--:R-:W-:Y:S01]  /*63b0*/  FADD R6, R6, R29 ;  /* 0x0000001d06067221 */ /* 0x008fe20000000000 */
[----:B----4-:R-:W-:-:S07]  /*63c0*/  FADD R9, R9, R34 ;  /* 0x0000002209097221 */ /* 0x010fce0000000000 */
.L_x_135:
[----:B------:R-:W-:Y:S05]  /*63d0*/  BSYNC.RECONVERGENT B0 ;  /* 0x0000000000007941 */ /* 0x000fea0003800200 */
.L_x_134:
[----:B------:R-:W0:Y:S01]  /*63e0*/  LDCU.64 UR6, c[0x0][0x380] ;  /* 0x00007000ff0677ac */ /* 0x000e220008000a00 */
[----:B------:R-:W-:Y:S01]  /*63f0*/  VIADD R25, R31, 0x1 ;  /* 0x000000011f197836 */ /* 0x000fe20000000000 */
[----:B------:R-:W-:Y:S01]  /*6400*/  IADD3 R28, P1, PT, R2, R31, RZ ;  /* 0x0000001f021c7210 */ /* 0x000fe20007f3e0ff */
[----:B------:R-:W-:Y:S03]  /*6410*/  BSSY.RECONVERGENT B0, `(.L_x_136) ;  /* 0x0000016000007945 */ /* 0x000fe60003800200 */
[----:B------:R-:W-:Y:S02]  /*6420*/  ISETP.NE.AND P0, PT, R25, R20, PT ;  /* 0x000000141900720c */ /* 0x000fe40003f05270 */
[----:B------:R-:W-:Y:S02]  /*6430*/  LEA.HI.X.SX32 R25, R31, R12, 0x1, P1 ;  /* 0x0000000c1f197211 */ /* 0x000fe400008f0eff */
[----:B0-----:R-:W-:-:S04]  /*6440*/  LEA R24, P2, R28, UR6, 0x2 ;  /* 0x000000061c187c11 */ /* 0x001fc8000f8410ff */
[----:B------:R-:W-:-:S05]  /*6450*/  LEA.HI.X R25, R28, UR7, R25, 0x2, P2 ;  /* 0x000000071c197c11 */ /* 0x000fca00090f1419 */
[----:B------:R-:W-:Y:S05]  /*6460*/  @!P0 BRA `(.L_x_137) ;  /* 0x0000000000408947 */ /* 0x000fea0003800000 */
        /* <DEDUP_REMOVED lines=16> */
.L_x_137:
[----:B------:R-:W-:Y:S05]  /*6570*/  BSYNC.RECONVERGENT B0 ;  /* 0x0000000000007941 */ /* 0x000fea0003800200 */
.L_x_136:
[----:B------:R-:W-:Y:S01]  /*6580*/  IADD3 R29, PT, PT, R31, 0x2, RZ ;  /* 0x000000021f1d7810 */ /* 0x000fe20007ffe0ff */
[----:B------:R-:W-:Y:S03]  /*6590*/  BSSY.RECONVERGENT B0, `(.L_x_138) ;  /* 0x0000014000007945 */ /* 0x000fe60003800200 */
[----:B------:R-:W-:-:S13]  /*65a0*/  ISETP.NE.AND P0, PT, R29, R20, PT ;  /* 0x000000141d00720c */ /* 0x000fda0003f05270 */
[----:B------:R-:W-:Y:S05]  /*65b0*/  @!P0 BRA `(.L_x_139) ;  /* 0x0000000000448947 */ /* 0x000fea0003800000 */
[----:B------:R-:W2:Y:S02]  /*65c0*/  LDG.E.CONSTANT R12, desc[UR12][R24.64+0x8] ;  /* 0x0000080c180c7981 */ /* 0x000ea4000c1e9900 */
[----:B--2---:R-:W-:Y:S02]  /*65d0*/  FSETP.GEU.AND P0, PT, R12, 10, PT ;  /* 0x412000000c00780b */ /* 0x004fe40003f0e000 */
[----:B------:R-:W-:-:S11]  /*65e0*/  SHF.R.S32.HI R12, RZ, 0x1f, R2 ;  /* 0x0000001fff0c7819 */ /* 0x000fd60000011402 */
        /* <DEDUP_REMOVED lines=10> */
[----:B------:R-:W-:Y:S02]  /*6690*/  VIADD R8, R8, 0x1 ;  /* 0x0000000108087836 */ /* 0x000fe40000000000 */
[----:B--2---:R-:W-:Y:S01]  /*66a0*/  FADD R11, R11, R34 ;  /* 0x000000220b0b7221 */ /* 0x004fe20000000000 */
[----:B---3--:R-:W-:Y:S01]  /*66b0*/  FADD R6, R6, R33 ;  /* 0x0000002106067221 */ /* 0x008fe20000000000 */
[----:B----4-:R-:W-:-:S07]  /*66c0*/  FADD R9, R9, R36 ;  /* 0x0000002409097221 */ /* 0x010fce0000000000 */
.L_x_139:
[----:B------:R-:W-:Y:S05]  /*66d0*/  BSYNC.RECONVERGENT B0 ;  /* 0x0000000000007941 */ /* 0x000fea0003800200 */
.L_x_138:
[----:B------:R-:W-:Y:S01]  /*66e0*/  IADD3 R29, PT, PT, R31, 0x3, RZ ;  /* 0x000000031f1d7810 */ /* 0x000fe20007ffe0ff */
[----:B------:R-:W-:Y:S03]  /*66f0*/  BSSY.RECONVERGENT B0, `(.L_x_140) ;  /* 0x0000013000007945 */ /* 0x000fe60003800200 */
[----:B------:R-:W-:-:S13]  /*6700*/  ISETP.NE.AND P0, PT, R29, R20, PT ;  /* 0x000000141d00720c */ /* 0x000fda0003f05270 */
        /* <DEDUP_REMOVED lines=17> */
.L_x_141:
[----:B------:R-:W-:Y:S05]  /*6820*/  BSYNC.RECONVERGENT B0 ;  /* 0x0000000000007941 */ /* 0x000fea0003800200 */
.L_x_140:
[----:B------:R-:W-:Y:S01]  /*6830*/  VIADD R31, R31, 0x4 ;  /* 0x000000041f1f7836 */ /* 0x000fe20000000000 */
[----:B------:R-:W-:Y:S01]  /*6840*/  IADD3 R26, P1, PT, R26, 0x10, RZ ;  /* 0x000000101a1a7810 */ /* 0x000fe20007f3e0ff */
[----:B------:R-:W-:Y:S01]  /*6850*/  VIADD R32, R32, 0x4 ;  /* 0x0000000420207836 */ /* 0x000fe20000000000 */
[----:B------:R-:W-:Y:S02]  /*6860*/  IADD3 R30, PT, PT, R30, 0x4, RZ ;  /* 0x000000041e1e7810 */ /* 0x000fe40007ffe0ff */
[----:B------:R-:W-:Y:S02]  /*6870*/  ISETP.NE.AND P0, PT, R31, R10, PT ;  /* 0x0000000a1f00720c */ /* 0x000fe40003f05270 */
[----:B------:R-:W-:-:S11]  /*6880*/  IADD3.X R27, PT, PT, RZ, R27, RZ, P1, !PT ;  /* 0x0000001bff1b7210 */ /* 0x000fd60000ffe4ff */
[----:B------:R-:W-:Y:S05]  /*6890*/  @P0 BRA `(.L_x_142) ;  /* 0xfffffff800780947 */ /* 0x000fea000383ffff */
.L_x_133:
[----:B------:R-:W0:Y:S02]  /*68a0*/  LDCU UR5, c[0x0][0x3b0] ;  /* 0x00007600ff0577ac */ /* 0x000e240008000800 */
[----:B0-----:R-:W-:-:S09]  /*68b0*/  ULOP3.LUT UP0, UR5, UR5, 0x3, URZ, 0xc0, !UPT ;  /* 0x0000000305057892 */ /* 0x001fd2000f80c0ff */
[----:B------:R-:W-:Y:S05]  /*68c0*/  BRA.U !UP0, `(.L_x_132) ;  /* 0x00000001089c7547 */ /* 0x000fea000b800000 */
[----:B------:R-:W0:Y:S01]  /*68d0*/  LDC.64 R24, c[0x0][0x390] ;  /* 0x0000e400ff187b82 */ /* 0x000e220000000a00 */
[----:B------:R-:W-:Y:S01]  /*68e0*/  UIADD3 UR5, UPT, UPT, -UR5, URZ, URZ ;  /* 0x000000ff05057290 */ /* 0x000fe2000fffe1ff */
[----:B------:R-:W-:-:S05]  /*68f0*/  IMAD.IADD R27, R2, 0x1, R10 ;  /* 0x00000001021b7824 */ /* 0x000fca00078e020a */
[----:B------:R-:W-:Y:S01]  /*6900*/  MOV R28, UR5 ;  /* 0x00000005001c7c02 */ /* 0x000fe20008000f00 */
[C---:B0-----:R-:W-:Y:S01]  /*6910*/  IMAD.WIDE.U32 R24, R10.reuse, 0x4, R24 ;  /* 0x000000040a187825 */ /* 0x041fe200078e0018 */
[----:B------:R-:W-:Y:S02]  /*6920*/  IADD3 R10, PT, PT, R10, -UR4, -R21 ;  /* 0x800000040a0a7c10 */ /* 0x000fe4000fffe815 */
[----:B------:R-:W-:Y:S02]  /*6930*/  MOV R26, R24 ;  /* 0x00000018001a7202 */ /* 0x000fe40000000f00 */
[----:B------:R-:W-:-:S07]  /*6940*/  MOV R31, R25 ;  /* 0x00000019001f7202 */ /* 0x000fce0000000f00 */
.L_x_145:
[----:B------:R-:W-:Y:S01]  /*6950*/  ISETP.NE.AND P0, PT, R10, RZ, PT ;  /* 0x000000ff0a00720c */ /* 0x000fe20003f05270 */
[----:B------:R-:W-:Y:S01]  /*6960*/  BSSY.RECONVERGENT B0, `(.L_x_143) ;  /* 0x0000018000007945 */ /* 0x000fe20003800200 */
[----:B------:R-:W-:-:S04]  /*6970*/  IADD3 R28, PT, PT, R28, 0x1, RZ ;  /* 0x000000011c1c7810 */ /* 0x000fc80007ffe0ff */
[----:B------:R-:W-:-:S07]  /*6980*/  ISETP.NE.AND P1, PT, R28, RZ, PT ;  /* 0x000000ff1c00720c */ /* 0x000fce0003f25270 */
[----:B------:R-:W-:Y:S06]  /*6990*/  @!P0 BRA `(.L_x_144) ;  /* 0x0000000000508947 */ /* 0x000fec0003800000 */
[----:B------:R-:W0:Y:S02]  /*69a0*/  LDC.64 R24, c[0x0][0x380] ;  /* 0x0000e000ff187b82 */ /* 0x000e240000000a00 */
[----:B0-----:R-:W-:-:S06]  /*69b0*/  IMAD.WIDE R24, R27, 0x4, R24 ;  /* 0x000000041b187825 */ /* 0x001fcc00078e0218 */
[----:B------:R-:W2:Y:S02]  /*69c0*/  LDG.E.CONSTANT R24, desc[UR12][R24.64] ;  /* 0x0000000c18187981 */ /* 0x000ea4000c1e9900 */
[----:B--2---:R-:W-:-:S13]  /*69d0*/  FSETP.GEU.AND P0, PT, R24, 10, PT ;  /* 0x412000001800780b */ /* 0x004fda0003f0e000 */
[----:B------:R-:W-:Y:S05]  /*69e0*/  @P0 BRA `(.L_x_144) ;  /* 0x00000000003c0947 */ /* 0x000fea0003800000 */
[----:B------:R-:W-:Y:S01]  /*69f0*/  IMAD.MOV.U32 R24, RZ, RZ, R26 ;  /* 0x000000ffff187224 */ /* 0x000fe200078e001a */
[----:B------:R-:W-:-:S05]  /*6a00*/  MOV R25, R31 ;  /* 0x0000001f00197202 */ /* 0x000fca0000000f00 */
        /* <DEDUP_REMOVED lines=13> */
.L_x_144:
[----:B------:R-:W-:Y:S05]  /*6ae0*/  BSYNC.RECONVERGENT B0 ;  /* 0x0000000000007941 */ /* 0x000fea0003800200 */
.L_x_143:
[----:B------:R-:W-:Y:S01]  /*6af0*/  IADD3 R26, P0, PT, R26, 0x4, RZ ;  /* 0x000000041a1a7810 */ /* 0x000fe20007f1e0ff */
[----:B------:R-:W-:Y:S01]  /*6b00*/  VIADD R27, R27, 0x1 ;  /* 0x000000011b1b7836 */ /* 0x000fe20000000000 */
[----:B------:R-:W-:Y:S02]  /*6b10*/  IADD3 R10, PT, PT, R10, 0x1, RZ ;  /* 0x000000010a0a7810 */ /* 0x000fe40007ffe0ff */
[----:B------:R-:W-:Y:S01]  /*6b20*/  IADD3.X R31, PT, PT, RZ, R31, RZ, P0, !PT ;  /* 0x0000001fff1f7210 */ /* 0x000fe200007fe4ff */
[----:B------:R-:W-:Y:S08]  /*6b30*/  @P1 BRA `(.L_x_145) ;  /* 0xfffffffc00841947 */ /* 0x000ff0000383ffff */
.L_x_132:
[----:B------:R-:W-:Y:S01]  /*6b40*/  ISETP.GE.AND P0, PT, R8, 0x1, PT ;  /* 0x000000010800780c */ /* 0x000fe20003f06270 */
[----:B------:R-:W-:Y:S01]  /*6b50*/  BSSY.RECONVERGENT B2, `(.L_x_146) ;  /* 0x0000032000027945 */ /* 0x000fe20003800200 */
[----:B------:R-:W-:Y:S01]  /*6b60*/  IMAD.MOV.U32 R2, RZ, RZ, R17 ;  /* 0x000000ffff027224 */ /* 0x000fe200078e0011 */
[----:B------:R-:W-:Y:S02]  /*6b70*/  MOV R27, R18 ;  /* 0x00000012001b7202 */ /* 0x000fe40000000f00 */
[----:B------:R-:W-:-:S08]  /*6b80*/  MOV R12, R19 ;  /* 0x00000013000c7202 */ /* 0x000fd00000000f00 */
[----:B------:R-:W-:Y:S05]  /*6b90*/  @!P0 BRA `(.L_x_147) ;  /* 0x0000000000b48947 */ /* 0x000fea0003800000 */
        /* <DEDUP_REMOVED lines=14> */
[----:B------:R-:W-:-:S07]  /*6c80*/  MOV R12, R2 ;  /* 0x00000002000c7202 */ /* 0x000fce0000000f00 */
.L_x_149:
[----:B------:R-:W-:Y:S05]  /*6c90*/  BSYNC.RECONVERGENT B3 ;  /* 0x0000000000037941 */ /* 0x000fea0003800200 */
.L_x_148:
[----:B------:R-:W0:Y:S01]  /*6ca0*/  MUFU.RCP R11, R10 ;  /* 0x0000000a000b7308 */ /* 0x000e220000001000 */
[----:B------:R-:W-:Y:S07]  /*6cb0*/  BSSY.RECONVERGENT B3, `(.L_x_150) ;  /* 0x000000d000037945 */ /* 0x000fee0003800200 */
        /* <DEDUP_REMOVED lines=12> */
.L_x_151:
[----:B------:R-:W-:Y:S05]  /*6d80*/  BSYNC.RECONVERGENT B3 ;  /* 0x0000000000037941 */ /* 0x000fea0003800200 */
.L_x_150:
        /* <DEDUP_REMOVED lines=13> */
.L_x_152:
[----:B------:R-:W-:Y:S05]  /*6e60*/  BSYNC.RECONVERGENT B3 ;  /* 0x0000000000037941 */ /* 0x000fea0003800200 */
.L_x_147:
[----:B------:R-:W-:Y:S05]  /*6e70*/  BSYNC.RECONVERGENT B2 ;  /* 0x0000000000027941 */ /* 0x000fea0003800200 */
.L_x_146:
[----:B------:R-:W0:Y:S01]  /*6e80*/  LDC R25, c[0x0][0x3b0] ;  /* 0x0000ec00ff197b82 */ /* 0x000e220000000800 */
[----:B------:R-:W-:Y:S01]  /*6e90*/  HFMA2 R9, -RZ, RZ, 0, 0 ;  /* 0x00000000ff097431 */ /* 0x000fe200000001ff */
[----:B------:R-:W-:Y:S01]  /*6ea0*/  CS2R R10, SRZ ;  /* 0x00000000000a7805 */ /* 0x000fe2000001ff00 */
[----:B------:R-:W-:Y:S01]  /*6eb0*/  IMAD.MOV.U32 R6, RZ, RZ, RZ ;  /* 0x000000ffff067224 */ /* 0x000fe200078e00ff */
[----:B0-----:R-:W-:-:S13]  /*6ec0*/  ISETP.GE.AND P0, PT, R25, 0x1, PT ;  /* 0x000000011900780c */ /* 0x001fda0003f06270 */
[----:B------:R-:W-:Y:S05]  /*6ed0*/  @!P0 BRA `(.L_x_153) ;  /* 0x0000000c00e88947 */ /* 0x000fea0003800000 */
[----:B------:R-:W-:Y:S01]  /*6ee0*/  ISETP.GE.U32.AND P0, PT, R4, 0x3, PT ;  /* 0x000000030400780c */ /* 0x000fe20003f06070 */
[----:B------:R-:W-:Y:S01]  /*6ef0*/  IMAD.MOV.U32 R9, RZ, RZ, RZ ;  /* 0x000000ffff097224 */ /* 0x000fe200078e00ff */
[----:B------:R-:W-:Y:S02]  /*6f00*/  MOV R6, RZ ;  /* 0x000000ff00067202 */ /* 0x000fe40000000f00 */
[----:B------:R-:W-:Y:S02]  /*6f10*/  CS2R R10, SRZ ;  /* 0x00000000000a7805 */ /* 0x000fe4000001ff00 */
[----:B------:R-:W-:-:S07]  /*6f20*/  MOV R33, RZ ;  /* 0x000000ff00217202 */ /* 0x000fce0000000f00 */
[----:B------:R-:W-:Y:S05]  /*6f30*/  @!P0 BRA `(.L_x_154) ;  /* 0x0000000800ec8947 */ /* 0x000fea0003800000 */
[----:B------:R-:W0:Y:S01]  /*6f40*/  LDCU.64 UR6, c[0x0][0x390] ;  /* 0x00007200ff0677ac */ /* 0x000e220008000a00 */
[C---:B------:R-:W-:Y:S01]  /*6f50*/  IMAD R31, R20.reuse, R25, RZ ;  /* 0x00000019141f7224 */ /* 0x040fe200078e02ff */
[----:B------:R-:W-:Y:S01]  /*6f60*/  LOP3.LUT R26, R25, 0x7ffffffc, RZ, 0xc0, !PT ;  /* 0x7ffffffc191a7812 */ /* 0x000fe200078ec0ff */
[----:B------:R-:W-:Y:S01]  /*6f70*/  IMAD.MOV.U32 R33, RZ, RZ, RZ ;  /* 0x000000ffff217224 */ /* 0x000fe200078e00ff */
[----:B------:R-:W-:Y:S02]  /*6f80*/  IADD3 R30, PT, PT, -R20, RZ, RZ ;  /* 0x000000ff141e7210 */ /* 0x000fe40007ffe1ff */
[----:B------:R-:W-:Y:S01]  /*6f90*/  MOV R6, RZ ;  /* 0x000000ff00067202 */ /* 0x000fe20000000f00 */
[----:B0-----:R-:W-:-:S04]  /*6fa0*/  UIADD3 UR6, UP0, UPT, UR6, 0x8, URZ ;  /* 0x0000000806067890 */ /* 0x001fc8000ff1e0ff */
[----:B------:R-:W-:Y:S02]  /*6fb0*/  UIADD3.X UR7, UPT, UPT, URZ, UR7, URZ, UP0, !UPT ;  /* 0x00000007ff077290 */ /* 0x000fe400087fe4ff */
[----:B------:R-:W-:-:S04]  /*6fc0*/  MOV R28, UR6 ;  /* 0x00000006001c7c02 */ /* 0x000fc80008000f00 */
[----:B------:R-:W-:-:S07]  /*6fd0*/  MOV R29, UR7 ;  /* 0x00000007001d7c02 */ /* 0x000fce0008000f00 */
.L_x_163:
        /* <DEDUP_REMOVED lines=16> */
[----:B------:R0:W4:Y:S01]  /*70e0*/  LDG.E.CONSTANT R35, desc[UR12][R24.64+0x8] ;  /* 0x0000080c18237981 */ /* 0x000122000c1e9900 */
[C-C-:B------:R-:W-:Y:S01]  /*70f0*/  FADD R37, -R18.reuse, R27.reuse ;  /* 0x0000001b12257221 */ /* 0x140fe20000000100 */
[----:B------:R-:W-:Y:S01]  /*7100*/  FADD R39, -R19, R12 ;  /* 0x0000000c13277221 */ /* 0x000fe20000000100 */
[----:B------:R-:W-:Y:S01]  /*7110*/  FADD R38, -R17, R2 ;  /* 0x0000000211267221 */ /* 0x000fe20000000100 */
[----:B--2---:R-:W-:Y:S01]  /*7120*/  FADD R36, -R18, R32 ;  /* 0x0000002012247221 */ /* 0x004fe20000000100 */
[----:B0-----:R-:W-:-:S03]  /*7130*/  FADD R25, R32, -R27 ;  /* 0x8000001b20197221 */ /* 0x001fc60000000000 */
[----:B------:R-:W-:Y:S01]  /*7140*/  FMUL R41, R36, R37 ;  /* 0x0000002524297220 */ /* 0x000fe20000400000 */
[----:B---3--:R-:W-:Y:S01]  /*7150*/  FADD R36, -R19, R34 ;  /* 0x0000002213247221 */ /* 0x008fe20000000100 */
[----:B------:R-:W-:Y:S01]  /*7160*/  FADD R34, R34, -R12 ;  /* 0x8000000c22227221 */ /* 0x000fe20000000000 */
[----:B------:R-:W-:Y:S01]  /*7170*/  FFMA R10, R25, R25, R10 ;  /* 0x00000019190a7223 */ /* 0x000fe2000000000a */
[----:B----4-:R-:W-:Y:S01]  /*7180*/  FADD R37, -R17, R35 ;  /* 0x0000002311257221 */ /* 0x010fe20000000100 */
[----:B------:R-:W-:Y:S01]  /*7190*/  FFMA R36, R36, R39, R41 ;  /* 0x0000002724247223 */ /* 0x000fe20000000029 */
[----:B------:R-:W-:Y:S01]  /*71a0*/  FADD R24, R35, -R2 ;  /* 0x8000000223187221 */ /* 0x000fe20000000000 */
[----:B------:R-:W-:Y:S02]  /*71b0*/  FFMA R11, R34, R34, R11 ;  /* 0x00000022220b7223 */ /* 0x000fe4000000000b */
[----:B------:R-:W-:Y:S01]  /*71c0*/  FFMA R36, R37, R38, R36 ;  /* 0x0000002625247223 */ /* 0x000fe20000000024 */
[----:B------:R-:W-:-:S02]  /*71d0*/  IMAD.MOV.U32 R37, RZ, RZ, 0x3f800000 ;  /* 0x3f800000ff257424 */ /* 0x000fc400078e00ff */
[----:B------:R-:W-:Y:S02]  /*71e0*/  FFMA R9, R24, R24, R9 ;  /* 0x0000001818097223 */ /* 0x000fe40000000009 */
[----:B------:R-:W-:-:S04]  /*71f0*/  FSETP.GT.AND P0, PT, R36, RZ, PT ;  /* 0x000000ff2400720b */ /* 0x000fc80003f04000 */
[----:B------:R-:W-:-:S05]  /*7200*/  FSEL R35, R37, -1, P0 ;  /* 0xbf80000025237808 */ /* 0x000fca0000000000 */
[----:B------:R-:W-:-:S07]  /*7210*/  FADD R6, R6, R35 ;  /* 0x0000002306067221 */ /* 0x000fce0000000000 */
.L_x_156:
[----:B------:R-:W-:Y:S05]  /*7220*/  BSYNC.RECONVERGENT B0 ;  /* 0x0000000000007941 */ /* 0x000fea0003800200 */
.L_x_155:
[----:B------:R-:W-:Y:S01]  /*7230*/  IADD3 R25, PT, PT, R33, 0x1, RZ ;  /* 0x0000000121197810 */ /* 0x000fe20007ffe0ff */
[----:B------:R-:W-:Y:S03]  /*7240*/  BSSY.RECONVERGENT B0, `(.L_x_157) ;  /* 0x000002a000007945 */ /* 0x000fe60003800200 */
[----:B------:R-:W-:-:S13]  /*7250*/  ISETP.NE.AND P0, PT, R25, R20, PT ;  /* 0x000000141900720c */ /* 0x000fda0003f05270 */
[----:B------:R-:W-:Y:S05]  /*7260*/  @!P0 BRA `(.L_x_158) ;  /* 0x00000000009c8947 */ /* 0x000fea0003800000 */
[----:B------:R-:W0:Y:S01]  /*7270*/  LDCU UR5, c[0x0][0x3b0] ;  /* 0x00007600ff0577ac */ /* 0x000e220008000800 */
[----:B------:R-:W-:Y:S01]  /*7280*/  SHF.R.S32.HI R24, RZ, 0x1f, R33 ;  /* 0x0000001fff187819 */ /* 0x000fe20000011421 */
[----:B------:R-:W1:Y:S01]  /*7290*/  LDCU.64 UR6, c[0x0][0x380] ;  /* 0x00007000ff0677ac */ /* 0x000e620008000a00 */
[----:B0-----:R-:W-:-:S05]  /*72a0*/  IMAD R32, R20, UR5, RZ ;  /* 0x0000000514207c24 */ /* 0x001fca000f8e02ff */
[----:B------:R-:W-:-:S04]  /*72b0*/  IADD3 R25, P0, PT, R32, R33, RZ ;  /* 0x0000002120197210 */ /* 0x000fc80007f1e0ff */
[----:B------:R-:W-:Y:S02]  /*72c0*/  LEA.HI.X.SX32 R32, R32, R24, 0x1, P0 ;  /* 0x0000001820207211 */ /* 0x000fe400000f0eff */
[----:B-1----:R-:W-:-:S04]  /*72d0*/  LEA R24, P0, R25, UR6, 0x2 ;  /* 0x0000000619187c11 */ /* 0x002fc8000f8010ff */
[----:B------:R-:W-:-:S05]  /*72e0*/  LEA.HI.X R25, R25, UR7, R32, 0x2, P0 ;  /* 0x0000000719197c11 */ /* 0x000fca00080f1420 */
        /* <DEDUP_REMOVED lines=26> */
[----:B------:R-:W-:-:S02]  /*7490*/  HFMA2 R37, -RZ, RZ, 1.875, 0 ;  /* 0x3f800000ff257431 */ /* 0x000fc400000001ff */
[----:B------:R-:W-:Y:S02]  /*74a0*/  FFMA R9, R24, R24, R9 ;  /* 0x0000001818097223 */ /* 0x000fe40000000009 */
[----:B------:R-:W-:-:S04]  /*74b0*/  FSETP.GT.AND P0, PT, R36, RZ, PT ;  /* 0x000000ff2400720b */ /* 0x000fc80003f04000 */
[----:B------:R-:W-:-:S05]  /*74c0*/  FSEL R35, R37, -1, P0 ;  /* 0xbf80000025237808 */ /* 0x000fca0000000000 */
[----:B------:R-:W-:-:S07]  /*74d0*/  FADD R6, R6, R35 ;  /* 0x0000002306067221 */ /* 0x000fce0000000000 */
.L_x_158:
[----:B------:R-:W-:Y:S05]  /*74e0*/  BSYNC.RECONVERGENT B0 ;  /* 0x0000000000007941 */ /* 0x000fea0003800200 */
.L_x_157:
[----:B------:R-:W-:Y:S01]  /*74f0*/  VIADD R25, R33, 0x2 ;  /* 0x0000000221197836 */ /* 0x000fe20000000000 */
[----:B------:R-:W-:Y:S04]  /*7500*/  BSSY.RECONVERGENT B0, `(.L_x_159) ;  /* 0x000002a000007945 */ /* 0x000fe80003800200 */
        /* <DEDUP_REMOVED lines=36> */
[----:B------:R-:W-:Y:S01]  /*7750*/  MOV R37, 0x3f800000 ;  /* 0x3f80000000257802 */ /* 0x000fe20000000f00 */
[----:B------:R-:W-:-:S03]  /*7760*/  FFMA R9, R24, R24, R9 ;  /* 0x0000001818097223 */ /* 0x000fc60000000009 */
[----:B------:R-:W-:-:S04]  /*7770*/  FSETP.GT.AND P0, PT, R36, RZ, PT ;  /* 0x000000ff2400720b */ /* 0x000fc80003f04000 */
[----:B------:R-:W-:-:S05]  /*7780*/  FSEL R35, R37, -1, P0 ;  /* 0xbf80000025237808 */ /* 0x000fca0000000000 */
[----:B------:R-:W-:-:S07]  /*7790*/  FADD R6, R6, R35 ;  /* 0x0000002306067221 */ /* 0x000fce0000000000 */
.L_x_160:
[----:B------:R-:W-:Y:S05]  /*77a0*/  BSYNC.RECONVERGENT B0 ;  /* 0x0000000000007941 */ /* 0x000fea0003800200 */
.L_x_159:
        /* <DEDUP_REMOVED lines=43> */
.L_x_162:
[----:B------:R-:W-:Y:S05]  /*7a60*/  BSYNC.RECONVERGENT B0 ;  /* 0x0000000000007941 */ /* 0x000fea0003800200 */
.L_x_161:
[----:B------:R-:W-:Y:S02]  /*7a70*/  IADD3 R33, PT, PT, R33, 0x4, RZ ;  /* 0x0000000421217810 */ /* 0x000fe40007ffe0ff */
[----:B------:R-:W-:Y:S02]  /*7a80*/  IADD3 R28, P1, PT, R28, 0x10, RZ ;  /* 0x000000101c1c7810 */ /* 0x000fe40007f3e0ff */
[----:B------:R-:W-:Y:S02]  /*7a90*/  ISETP.NE.AND P0, PT, R33, R26, PT ;  /* 0x0000001a2100720c */ /* 0x000fe40003f05270 */
[----:B------:R-:W-:Y:S01]  /*7aa0*/  IADD3 R30, PT, PT, R30, 0x4, RZ ;  /* 0x000000041e1e7810 */ /* 0x000fe20007ffe0ff */
[----:B------:R-:W-:Y:S01]  /*7ab0*/  IMAD.X R29, RZ, RZ, R29, P1 ;  /* 0x000000ffff1d7224 */ /* 0x000fe200008e061d */
[----:B------:R-:W-:-:S09]  /*7ac0*/  IADD3 R31, PT, PT, R31, 0x4, RZ ;  /* 0x000000041f1f7810 */ /* 0x000fd20007ffe0ff */
[----:B------:R-:W-:Y:S05]  /*7ad0*/  @P0 BRA `(.L_x_163) ;  /* 0xfffffff400400947 */ /* 0x000fea000383ffff */
[----:B------:R-:W-:-:S07]  /*7ae0*/  MOV R33, R26 ;  /* 0x0000001a00217202 */ /* 0x000fce0000000f00 */
.L_x_154:
[----:B------:R-:W0:Y:S02]  /*7af0*/  LDCU UR6, c[0x0][0x3b0] ;  /* 0x00007600ff0677ac */ /* 0x000e240008000800 */
[----:B0-----:R-:W-:-:S09]  /*7b00*/  ULOP3.LUT UP0, UR5, UR6, 0x3, URZ, 0xc0, !UPT ;  /* 0x0000000306057892 */ /* 0x001fd2000f80c0ff */
[----:B------:R-:W-:Y:S05]  /*7b10*/  BRA.U !UP0, `(.L_x_153) ;  /* 0x0000000108d87547 */ /* 0x000fea000b800000 */
[----:B------:R-:W0:Y:S01]  /*7b20*/  LDC.64 R24, c[0x0][0x390] ;  /* 0x0000e400ff187b82 */ /* 0x000e220000000a00 */
[----:B------:R-:W-:Y:S01]  /*7b30*/  UIADD3 UR5, UPT, UPT, -UR5, URZ, URZ ;  /* 0x000000ff05057290 */ /* 0x000fe2000fffe1ff */
[----:B------:R-:W-:Y:S01]  /*7b40*/  IMAD R29, R20, UR6, R33 ;  /* 0x00000006141d7c24 */ /* 0x000fe2000f8e0221 */
[----:B------:R-:W-:-:S04]  /*7b50*/  IADD3 R28, PT, PT, R33, -UR4, -R21 ;  /* 0x80000004211c7c10 */ /* 0x000fc8000fffe815 */
[----:B------:R-:W-:Y:S01]  /*7b60*/  MOV R34, UR5 ;  /* 0x0000000500227c02 */ /* 0x000fe20008000f00 */
[----:B0-----:R-:W-:-:S04]  /*7b70*/  IMAD.WIDE.U32 R24, R33, 0x4, R24 ;  /* 0x0000000421187825 */ /* 0x001fc800078e0018 */
[----:B------:R-:W-:Y:S01]  /*7b80*/  IMAD.MOV.U32 R26, RZ, RZ, R24 ;  /* 0x000000ffff1a7224 */ /* 0x000fe200078e0018 */
[----:B------:R-:W-:-:S07]  /*7b90*/  MOV R31, R25 ;  /* 0x00000019001f7202 */ /* 0x000fce0000000f00 */
.L_x_166:
[----:B------:R-:W-:Y:S01]  /*7ba0*/  ISETP.NE.AND P0, PT, R28, RZ, PT ;  /* 0x000000ff1c00720c */ /* 0x000fe20003f05270 */
[----:B------:R-:W-:Y:S01]  /*7bb0*/  VIADD R34, R34, 0x1 ;  /* 0x0000000122227836 */ /* 0x000fe20000000000 */
[----:B------:R-:W-:Y:S04]  /*7bc0*/  BSSY.RECONVERGENT B0, `(.L_x_164) ;  /* 0x0000026000007945 */ /* 0x000fe80003800200 */
[----:B------:R-:W-:-:S07]  /*7bd0*/  ISETP.NE.AND P1, PT, R34, RZ, PT ;  /* 0x000000ff2200720c */ /* 0x000fce0003f25270 */
[----:B------:R-:W-:Y:S06]  /*7be0*/  @!P0 BRA `(.L_x_165) ;  /* 0x00000000008c8947 */ /* 0x000fec0003800000 */
[----:B------:R-:W0:Y:S02]  /*7bf0*/  LDC.64 R24, c[0x0][0x380] ;  /* 0x0000e000ff187b82 */ /* 0x000e240000000a00 */
[----:B0-----:R-:W-:-:S06]  /*7c00*/  IMAD.WIDE R24, R29, 0x4, R24 ;  /* 0x000000041d187825 */ /* 0x001fcc00078e0218 */
[----:B------:R-:W2:Y:S02]  /*7c10*/  LDG.E.CONSTANT R24, desc[UR12][R24.64] ;  /* 0x0000000c18187981 */ /* 0x000ea4000c1e9900 */
[----:B--2---:R-:W-:-:S13]  /*7c20*/  FSETP.GEU.AND P0, PT, R24, 10, PT ;  /* 0x412000001800780b */ /* 0x004fda0003f0e000 */
[----:B------:R-:W-:Y:S05]  /*7c30*/  @P0 BRA `(.L_x_165) ;  /* 0x0000000000780947 */ /* 0x000fea0003800000 */
[----:B------:R-:W-:Y:S02]  /*7c40*/  MOV R24, R26 ;  /* 0x0000001a00187202 */ /* 0x000fe40000000f00 */
        /* <DEDUP_REMOVED lines=29> */
.L_x_165:
[----:B------:R-:W-:Y:S05]  /*7e20*/  BSYNC.RECONVERGENT B0 ;  /* 0x0000000000007941 */ /* 0x000fea0003800200 */
.L_x_164:
[----:B------:R-:W-:Y:S02]  /*7e30*/  IADD3 R26, P0, PT, R26, 0x4, RZ ;  /* 0x000000041a1a7810 */ /* 0x000fe40007f1e0ff */
[----:B------:R-:W-:Y:S02]  /*7e40*/  IADD3 R29, PT, PT, R29, 0x1, RZ ;  /* 0x000000011d1d7810 */ /* 0x000fe40007ffe0ff */
[----:B------:R-:W-:Y:S01]  /*7e50*/  IADD3 R28, PT, PT, R28, 0x1, RZ ;  /* 0x000000011c1c7810 */ /* 0x000fe20007ffe0ff */
[----:B------:R-:W-:Y:S01]  /*7e60*/  IMAD.X R31, RZ, RZ, R31, P0 ;  /* 0x000000ffff1f7224 */ /* 0x000fe200000e061f */
[----:B------:R-:W-:Y:S07]  /*7e70*/  @P1 BRA `(.L_x_166) ;  /* 0xfffffffc00481947 */ /* 0x000fee000383ffff */
.L_x_153:
[----:B------:R-:W-:Y:S01]  /*7e80*/  ISETP.GE.AND P0, PT, R8, 0x1, PT ;  /* 0x000000010800780c */ /* 0x000fe20003f06270 */
[----:B------:R-:W-:-:S12]  /*7e90*/  BSSY.RECONVERGENT B2, `(.L_x_167) ;  /* 0x0000030000027945 */ /* 0x000fd80003800200 */
        /* <DEDUP_REMOVED lines=15> */
.L_x_170:
[----:B------:R-:W-:Y:S05]  /*7f90*/  BSYNC.RECONVERGENT B3 ;  /* 0x0000000000037941 */ /* 0x000fea0003800200 */
.L_x_169:
[----:B------:R-:W0:Y:S01]  /*7fa0*/  MUFU.RCP R11, R12 ;  /* 0x0000000c000b7308 */ /* 0x000e220000001000 */
[----:B------:R-:W-:Y:S07]  /*7fb0*/  BSSY.RECONVERGENT B3, `(.L_x_171) ;  /* 0x000000d000037945 */ /* 0x000fee0003800200 */
[----:B------:R-:W1:Y:S01]  /*7fc0*/  FCHK P0, R10, R12 ;  /* 0x0000000c0a007302 */ /* 0x000e620000000000 */
[----:B0-----:R-:W-:-:S04]  /*7fd0*/  FFMA R18, -R12, R11, 1 ;  /* 0x3f8000000c127423 */ /* 0x001fc8000000010b */
[----:B------:R-:W-:Y:S01]  /*7fe0*/  FFMA R24, R11, R18, R11 ;  /* 0x000000120b187223 */ /* 0x000fe2000000000b */
[----:B------:R-:W-:-:S03]  /*7ff0*/  IMAD.MOV.U32 R11, RZ, RZ, R2 ;  /* 0x000000ffff0b7224 */ /* 0x000fc600078e0002 */
        /* <DEDUP_REMOVED lines=8> */
.L_x_172:
[----:B------:R-:W-:Y:S05]  /*8080*/  BSYNC.RECONVERGENT B3 ;  /* 0x0000000000037941 */ /* 0x000fea0003800200 */
.L_x_171:
        /* <DEDUP_REMOVED lines=14> */
.L_x_174:
[----:B------:R-:W-:Y:S05]  /*8170*/  BSYNC.RECONVERGENT B3 ;  /* 0x0000000000037941 */ /* 0x000fea0003800200 */
.L_x_173:
[----:B------:R-:W-:-:S07]  /*8180*/  IMAD.MOV.U32 R9, RZ, RZ, R2 ;  /* 0x000000ffff097224 */ /* 0x000fce00078e0002 */
.L_x_168:
[----:B------:R-:W-:Y:S05]  /*8190*/  BSYNC.RECONVERGENT B2 ;  /* 0x0000000000027941 */ /* 0x000fea0003800200 */
.L_x_167:
[----:B------:R-:W-:Y:S02]  /*81a0*/  HFMA2 R17, -RZ, RZ, 1.666015625, -0.052093505859375 ;  /* 0x3eaaaaabff117431 */ /* 0x000fe400000001ff */
[----:B------:R-:W-:Y:S01]  /*81b0*/  FADD R12, R10, R11 ;  /* 0x0000000b0a0c7221 */ /* 0x000fe20000000000 */
[----:B------:R-:W-:Y:S01]  /*81c0*/  MOV R2, 0x3f800000 ;  /* 0x3f80000000027802 */ /* 0x000fe20000000f00 */
[----:B------:R-:W-:Y:S01]  /*81d0*/  BSSY.RECONVERGENT B2, `(.L_x_175) ;  /* 0x000000e000027945 */ /* 0x000fe20003800200 */
[----:B------:R-:W-:Y:S01]  /*81e0*/  ISETP.GE.AND P4, PT, R8, 0x1, PT ;  /* 0x000000010800780c */ /* 0x000fe20003f86270 */
[----:B------:R-:W-:-:S04]  /*81f0*/  FADD R12, R12, R9 ;  /* 0x000000090c0c7221 */ /* 0x000fc80000000000 */
[----:B------:R-:W0:Y:S01]  /*8200*/  FCHK P0, R12, 3 ;  /* 0x404000000c007902 */ /* 0x000e220000000000 */
[----:B------:R-:W-:-:S04]  /*8210*/  FFMA R2, R17, -3, R2 ;  /* 0xc040000011027823 */ /* 0x000fc80000000002 */
[----:B------:R-:W-:-:S04]  /*8220*/  FFMA R17, R2, R17, 0.3333333432674407959 ;  /* 0x3eaaaaab02117423 */ /* 0x000fc80000000011 */
[----:B------:R-:W-:-:S04]  /*8230*/  FFMA R19, R17, R12, RZ ;  /* 0x0000000c11137223 */ /* 0x000fc800000000ff */
[----:B------:R-:W-:-:S04]  /*8240*/  FFMA R2, R19, -3, R12 ;  /* 0xc040000013027823 */ /* 0x000fc8000000000c */
[----:B------:R-:W-:Y:S01]  /*8250*/  FFMA R2, R17, R2, R19 ;  /* 0x0000000211027223 */ /* 0x000fe20000000013 */
[----:B0-----:R-:W-:Y:S06]  /*8260*/  @!P0 BRA `(.L_x_176) ;  /* 0x0000000000108947 */ /* 0x001fec0003800000 */
[----:B------:R-:W-:Y:S01]  /*8270*/  IMAD.MOV.U32 R2, RZ, RZ, R12 ;  /* 0x000000ffff027224 */ /* 0x000fe200078e000c */
[----:B------:R-:W-:Y:S02]  /*8280*/  MOV R37, 0x40400000 ;  /* 0x4040000000257802 */ /* 0x000fe40000000f00 */
[----:B------:R-:W-:-:S07]  /*8290*/  MOV R24, 0x82b0 ;  /* 0x000082b000187802 */ /* 0x000fce0000000f00 */
[----:B------:R-:W-:Y:S05]  /*82a0*/  CALL.REL.NOINC `($__internal_2_$__cuda_sm3x_div_rn_noftz_f32_slowpath) ;  /* 0x0000002c00607944 */ /* 0x000fea0003c00000 */
.L_x_176:
[----:B------:R-:W-:Y:S05]  /*82b0*/  BSYNC.RECONVERGENT B2 ;  /* 0x0000000000027941 */ /* 0x000fea0003800200 */
.L_x_175:
[----:B------:R-:W-:Y:S01]  /*82c0*/  FADD R37, R2, 9.9999999747524270788e-07 ;  /* 0x358637bd02257421 */ /* 0x000fe20000000000 */
[----:B------:R-:W-:Y:S01]  /*82d0*/  FMNMX3 R2, R11, R10, R9, PT ;  /* 0x0000000a0b027276 */ /* 0x000fe20003800009 */
[----:B------:R-:W-:Y:S02]  /*82e0*/  BSSY.RECONVERGENT B2, `(.L_x_177) ;  /* 0x000000c000027945 */ /* 0x000fe40003800200 */
        /* <DEDUP_REMOVED lines=10> */
[----:B------:R-:W-:-:S07]  /*8390*/  MOV R9, R2 ;  /* 0x0000000200097202 */ /* 0x000fce0000000f00 */
.L_x_178:
[----:B------:R-:W-:Y:S05]  /*83a0*/  BSYNC.RECONVERGENT B2 ;  /* 0x0000000000027941 */ /* 0x000fea0003800200 */
.L_x_177:
[----:B------:R-:W-:Y:S01]  /*83b0*/  FMNMX R9, R9, 1, PT ;  /* 0x3f80000009097809 */ /* 0x000fe20003800000 */
[----:B------:R-:W-:Y:S01]  /*83c0*/  BSSY.RECONVERGENT B2, `(.L_x_179) ;  /* 0x0000013000027945 */ /* 0x000fe20003800200 */
[----:B------:R-:W-:-:S03]  /*83d0*/  IMAD.MOV.U32 R11, RZ, RZ, RZ ;  /* 0x000000ffff0b7224 */ /* 0x000fc600078e00ff */
[----:B------:R0:W-:Y:S01]  /*83e0*/  STG.E desc[UR12][R22.64+0x40], R9 ;  /* 0x0000400916007986 */ /* 0x0001e2000c10190c */
[----:B------:R-:W-:Y:S05]  /*83f0*/  @!P4 BRA `(.L_x_180) ;  /* 0x00000000003cc947 */ /* 0x000fea0003800000 */
[----:B------:R-:W-:Y:S01]  /*8400*/  I2FP.F32.U32 R37, R8 ;  /* 0x0000000800257245 */ /* 0x000fe20000201000 */
[----:B------:R-:W-:Y:S03]  /*8410*/  BSSY.RECONVERGENT B3, `(.L_x_180) ;  /* 0x000000d000037945 */ /* 0x000fe60003800200 */
[----:B0-----:R-:W0:Y:S08]  /*8420*/  MUFU.RCP R9, R37 ;  /* 0x0000002500097308 */ /* 0x001e300000001000 */
        /* <DEDUP_REMOVED lines=10> */
[----:B------:R-:W-:-:S07]  /*84d0*/  MOV R11, R2 ;  /* 0x00000002000b7202 */ /* 0x000fce0000000f00 */
.L_x_181:
[----:B------:R-:W-:Y:S05]  /*84e0*/  BSYNC.RECONVERGENT B3 ;  /* 0x0000000000037941 */ /* 0x000fea0003800200 */
.L_x_180:
[----:B------:R-:W-:Y:S05]  /*84f0*/  BSYNC.RECONVERGENT B2 ;  /* 0x0000000000027941 */ /* 0x000fea0003800200 */
.L_x_179:
[----:B------:R-:W1:Y:S01]  /*8500*/  LDC R6, c[0x0][0x3b0] ;  /* 0x0000ec00ff067b82 */ /* 0x000e620000000800 */
[----:B------:R2:W-:Y:S01]  /*8510*/  STG.E desc[UR12][R22.64+0x44], R11 ;  /* 0x0000440b16007986 */ /* 0x0005e2000c10190c */
[----:B------:R-:W-:Y:S01]  /*8520*/  VIADD R2, R12, 0xf3000000 ;  /* 0xf30000000c027836 */ /* 0x000fe20000000000 */
[----:B------:R2:W3:Y:S01]  /*8530*/  MUFU.RSQ R17, R12 ;  /* 0x0000000c00117308 */ /* 0x0004e20000001400 */
[----:B------:R-:W-:Y:S03]  /*8540*/  BSSY.RECONVERGENT B0, `(.L_x_182) ;  /* 0x000000d000007945 */ /* 0x000fe60003800200 */
[----:B------:R-:W-:Y:S02]  /*8550*/  ISETP.GT.U32.AND P0, PT, R2, 0x727fffff, PT ;  /* 0x727fffff0200780c */ /* 0x000fe40003f04070 */
[----:B-1----:R-:W-:-:S11]  /*8560*/  ISETP.GE.AND P4, PT, R6, 0x1, PT ;  /* 0x000000010600780c */ /* 0x002fd60003f86270 */
[----:B--23--:R-:W-:Y:S05]  /*8570*/  @!P0 BRA `(.L_x_183) ;  /* 0x0000000000148947 */ /* 0x00cfea0003800000 */
[----:B------:R-:W-:Y:S02]  /*8580*/  MOV R2, R12 ;  /* 0x0000000c00027202 */ /* 0x000fe40000000f00 */
[----:B------:R-:W-:-:S07]  /*8590*/  MOV R27, 0x85b0 ;  /* 0x000085b0001b7802 */ /* 0x000fce0000000f00 */
[----:B0-----:R-:W-:Y:S05]  /*85a0*/  CALL.REL.NOINC `($__internal_1_$__cuda_sm20_sqrt_rn_f32_slowpath) ;  /* 0x0000002800447944 */ /* 0x001fea0003c00000 */
[----:B------:R-:W-:Y:S01]  /*85b0*/  MOV R9, R2 ;  /* 0x0000000200097202 */ /* 0x000fe20000000f00 */
[----:B------:R-:W-:Y:S06]  /*85c0*/  BRA `(.L_x_184) ;  /* 0x0000000000107947 */ /* 0x000fec0003800000 */
.L_x_183:
[----:B0-----:R-:W-:Y:S01]  /*85d0*/  FMUL.FTZ R9, R12, R17 ;  /* 0x000000110c097220 */ /* 0x001fe20000410000 */
[----:B------:R-:W-:-:S03]  /*85e0*/  FMUL.FTZ R2, R17, 0.5 ;  /* 0x3f00000011027820 */ /* 0x000fc60000410000 */
[----:B------:R-:W-:-:S04]  /*85f0*/  FFMA R12, -R9, R9, R12 ;  /* 0x00000009090c7223 */ /* 0x000fc8000000010c */
[----:B------:R-:W-:-:S07]  /*8600*/  FFMA R9, R12, R2, R9 ;  /* 0x000000020c097223 */ /* 0x000fce0000000009 */
.L_x_184:
[----:B------:R-:W-:Y:S05]  /*8610*/  BSYNC.RECONVERGENT B0 ;  /* 0x0000000000007941 */ /* 0x000fea0003800200 */
.L_x_182:
[----:B------:R-:W-:Y:S02]  /*8620*/  HFMA2 R17, -RZ, RZ, 1.875, 0 ;  /* 0x3f800000ff117431 */ /* 0x000fe400000001ff */
[----:B------:R-:W-:Y:S01]  /*8630*/  IMAD.MOV.U32 R2, RZ, RZ, 0x3e4ccccd ;  /* 0x3e4ccccdff027424 */ /* 0x000fe200078e00ff */
[----:B------:R-:W0:Y:S01]  /*8640*/  FCHK P0, R9, 5 ;  /* 0x40a0000009007902 */ /* 0x000e220000000000 */
[----:B------:R-:W-:Y:S02]  /*8650*/  BSSY.RECONVERGENT B2, `(.L_x_185) ;  /* 0x000000c000027945 */ /* 0x000fe40003800200 */
[----:B------:R-:W-:-:S04]  /*8660*/  FFMA R17, R2, -5, R17 ;  /* 0xc0a0000002117823 */ /* 0x000fc80000000011 */
[----:B------:R-:W-:-:S04]  /*8670*/  FFMA R2, R17, R2, 0.20000000298023223877 ;  /* 0x3e4ccccd11027423 */ /* 0x000fc80000000002 */
[----:B------:R-:W-:-:S04]  /*8680*/  FFMA R6, R2, R9, RZ ;  /* 0x0000000902067223 */ /* 0x000fc800000000ff */
[----:B------:R-:W-:-:S04]  /*8690*/  FFMA R17, R6, -5, R9 ;  /* 0xc0a0000006117823 */ /* 0x000fc80000000009 */
[----:B------:R-:W-:Y:S01]  /*86a0*/  FFMA R6, R2, R17, R6 ;  /* 0x0000001102067223 */ /* 0x000fe20000000006 */
[----:B0-----:R-:W-:Y:S06]  /*86b0*/  @!P0 BRA `(.L_x_186) ;  /* 0x0000000000148947 */ /* 0x001fec0003800000 */
[----:B------:R-:W-:Y:S01]  /*86c0*/  MOV R2, R9 ;  /* 0x0000000900027202 */ /* 0x000fe20000000f00 */
[----:B------:R-:W-:Y:S01]  /*86d0*/  IMAD.MOV.U32 R37, RZ, RZ, 0x40a00000 ;  /* 0x40a00000ff257424 */ /* 0x000fe200078e00ff */
[----:B------:R-:W-:-:S07]  /*86e0*/  MOV R24, 0x8700 ;  /* 0x0000870000187802 */ /* 0x000fce0000000f00 */
[----:B------:R-:W-:Y:S05]  /*86f0*/  CALL.REL.NOINC `($__internal_2_$__cuda_sm3x_div_rn_noftz_f32_slowpath) ;  /* 0x00000028004c7944 */ /* 0x000fea0003c00000 */
[----:B------:R-:W-:-:S07]  /*8700*/  MOV R6, R2 ;  /* 0x0000000200067202 */ /* 0x000fce0000000f00 */
.L_x_186:
[----:B------:R-:W-:Y:S05]  /*8710*/  BSYNC.RECONVERGENT B2 ;  /* 0x0000000000027941 */ /* 0x000fea0003800200 */
.L_x_185:
[C---:B------:R-:W-:Y:S01]  /*8720*/  FMUL R2, |R6|.reuse, 2.8853900432586669922 ;  /* 0x4038aa3b06027820 */ /* 0x040fe20000400200 */
[----:B------:R-:W-:Y:S02]  /*8730*/  HFMA2 R10, -RZ, RZ, 1.125, -9232 ;  /* 0x3c80f082ff0a7431 */ /* 0x000fe400000001ff */
[C---:B------:R-:W-:Y:S01]  /*8740*/  FMUL R17, R6.reuse, R6 ;  /* 0x0000000606117220 */ /* 0x040fe20000400000 */
[----:B------:R-:W-:Y:S01]  /*8750*/  IMAD.MOV.U32 R12, RZ, RZ, 0x3f800000 ;  /* 0x3f800000ff0c7424 */ /* 0x000fe200078e00ff */
[C---:B------:R-:W-:Y:S01]  /*8760*/  FSETP.GE.AND P1, PT, |R6|.reuse, 0.60000002384185791016, PT ;  /* 0x3f19999a0600780b */ /* 0x040fe20003f26200 */
[----:B------:R-:W-:Y:S01]  /*8770*/  BSSY.RECONVERGENT B2, `(.L_x_187) ;  /* 0x000001b000027945 */ /* 0x000fe20003800200 */
[----:B------:R-:W0:Y:S01]  /*8780*/  MUFU.EX2 R2, R2 ;  /* 0x0000000200027308 */ /* 0x000e220000000800 */
[----:B------:R-:W-:Y:S01]  /*8790*/  FSETP.GE.AND P0, PT, |R6|, 9.010913848876953125, PT ;  /* 0x41102cb40600780b */ /* 0x000fe20003f06200 */
[----:B------:R-:W-:-:S04]  /*87a0*/  FFMA R10, R17, R10, -0.052303962409496307373 ;  /* 0xbd563cae110a7423 */ /* 0x000fc8000000000a */
[----:B------:R-:W-:Y:S01]  /*87b0*/  FFMA R10, R17, R10, 0.1331529766321182251 ;  /* 0x3e085941110a7423 */ /* 0x000fe2000000000a */
[----:B0-----:R-:W-:-:S03]  /*87c0*/  FADD R8, R2, 1 ;  /* 0x3f80000002087421 */ /* 0x001fc60000000000 */
[----:B------:R-:W-:-:S04]  /*87d0*/  FFMA R2, R17, R10, -0.33332768082618713379 ;  /* 0xbeaaa9ed11027423 */ /* 0x000fc8000000000a */
[----:B------:R-:W-:Y:S01]  /*87e0*/  FFMA R17, R17, R2, RZ ;  /* 0x0000000211117223 */ /* 0x000fe200000000ff */
[----:B------:R-:W0:Y:S01]  /*87f0*/  MUFU.RCP R8, R8 ;  /* 0x0000000800087308 */ /* 0x000e220000001000 */
[----:B------:R-:W-:Y:S01]  /*8800*/  FADD R2, R16, -10 ;  /* 0xc120000010027421 */ /* 0x000fe20000000000 */
[----:B0-----:R-:W-:-:S05]  /*8810*/  FFMA R9, R8, -2, R12 ;  /* 0xc000000008097823 */ /* 0x001fca000000000c */
[----:B------:R-:W-:Y:S01]  /*8820*/  FSEL R9, R9, 1, !P0 ;  /* 0x3f80000009097808 */ /* 0x000fe20004000000 */
[----:B------:R-:W0:Y:S03]  /*8830*/  FCHK P0, R2, 70 ;  /* 0x428c000002007902 */ /* 0x000e260000000000 */
[--C-:B------:R-:W-:Y:S01]  /*8840*/  LOP3.LUT R9, R9, 0x80000000, R6.reuse, 0xb8, !PT ;  /* 0x8000000009097812 */ /* 0x100fe200078eb806 */
[----:B------:R-:W-:Y:S01]  /*8850*/  @!P1 FFMA R9, R17, R6, R6 ;  /* 0x0000000611099223 */ /* 0x000fe20000000006 */
[----:B------:R-:W-:-:S04]  /*8860*/  MOV R17, 0x3c6a0ea1 ;  /* 0x3c6a0ea100117802 */ /* 0x000fc80000000f00 */
[----:B------:R1:W-:Y:S01]  /*8870*/  STG.E desc[UR12][R22.64+0x48], R9 ;  /* 0x0000480916007986 */ /* 0x0003e2000c10190c */
[----:B------:R-:W-:-:S04]  /*8880*/  FFMA R6, R17, -70, R12 ;  /* 0xc28c000011067823 */ /* 0x000fc8000000000c */
[----:B------:R-:W-:-:S04]  /*8890*/  FFMA R17, R6, R17, 0.014285714365541934967 ;  /* 0x3c6a0ea106117423 */ /* 0x000fc80000000011 */
[----:B------:R-:W-:-:S04]  /*88a0*/  FFMA R6, R2, R17, RZ ;  /* 0x0000001102067223 */ /* 0x000fc800000000ff */
[----:B------:R-:W-:-:S04]  /*88b0*/  FFMA R8, R6, -70, R2 ;  /* 0xc28c000006087823 */ /* 0x000fc80000000002 */
[----:B------:R-:W-:Y:S01]  /*88c0*/  FFMA R6, R17, R8, R6 ;  /* 0x0000000811067223 */ /* 0x000fe20000000006 */
[----:B01----:R-:W-:Y:S06]  /*88d0*/  @!P0 BRA `(.L_x_188) ;  /* 0x0000000000108947 */ /* 0x003fec0003800000 */
[----:B------:R-:W-:Y:S02]  /*88e0*/  MOV R37, 0x428c0000 ;  /* 0x428c000000257802 */ /* 0x000fe40000000f00 */
[----:B------:R-:W-:-:S07]  /*88f0*/  MOV R24, 0x8910 ;  /* 0x0000891000187802 */ /* 0x000fce0000000f00 */
[----:B------:R-:W-:Y:S05]  /*8900*/  CALL.REL.NOINC `($__internal_2_$__cuda_sm3x_div_rn_noftz_f32_slowpath) ;  /* 0x0000002400c87944 */ /* 0x000fea0003c00000 */
[----:B------:R-:W-:-:S07]  /*8910*/  IMAD.MOV.U32 R6, RZ, RZ, R2 ;  /* 0x000000ffff067224 */ /* 0x000fce00078e0002 */
.L_x_188:
[----:B------:R-:W-:Y:S05]  /*8920*/  BSYNC.RECONVERGENT B2 ;  /* 0x0000000000027941 */ /* 0x000fea0003800200 */
.L_x_187:
[----:B------:R-:W-:Y:S01]  /*8930*/  FADD.SAT R6, RZ, R6 ;  /* 0x00000006ff067221 */ /* 0x000fe20000002000 */
[----:B------:R-:W-:Y:S01]  /*8940*/  FADD R17, -R13, 1 ;  /* 0x3f8000000d117421 */ /* 0x000fe20000000100 */
[----:B------:R-:W-:Y:S01]  /*8950*/  HFMA2 R28, -RZ, RZ, 0, 0 ;  /* 0x00000000ff1c7431 */ /* 0x000fe200000001ff */
[----:B------:R-:W-:Y:S01]  /*8960*/  MOV R19, RZ ;  /* 0x000000ff00137202 */ /* 0x000fe20000000f00 */
[----:B------:R-:W-:Y:S01]  /*8970*/  FMUL R13, R15, R6 ;  /* 0x000000060f0d7220 */ /* 0x000fe20000400000 */
[----:B------:R-:W-:Y:S01]  /*8980*/  FMUL R25, R6, R17 ;  /* 0x0000001106197220 */ /* 0x000fe20000400000 */
[----:B------:R0:W-:Y:S01]  /*8990*/  STG.E desc[UR12][R22.64+0x4c], R6 ;  /* 0x00004c0616007986 */ /* 0x0001e2000c10190c */
[----:B------:R-:W-:-:S03]  /*89a0*/  IMAD.MOV.U32 R17, RZ, RZ, RZ ;  /* 0x000000ffff117224 */ /* 0x000fc600078e00ff */
[----:B------:R0:W-:Y:S04]  /*89b0*/  STG.E desc[UR12][R22.64+0x50], R13 ;  /* 0x0000500d16007986 */ /* 0x0001e8000c10190c */
[----:B------:R0:W-:Y:S01]  /*89c0*/  STG.E desc[UR12][R22.64+0x54], R25 ;  /* 0x0000541916007986 */ /* 0x0001e2000c10190c */
[----:B------:R-:W-:Y:S05]  /*89d0*/  @!P4 BRA `(.L_x_189) ;  /* 0x000000100000c947 */ /* 0x000fea0003800000 */
[----:B0-----:R-:W0:Y:S01]  /*89e0*/  LDC R13, c[0x0][0x3b0] ;  /* 0x0000ec00ff0d7b82 */ /* 0x001e220000000800 */
[----:B------:R-:W-:Y:S02]  /*89f0*/  ISETP.GE.U32.AND P0, PT, R4, 0x3, PT ;  /* 0x000000030400780c */ /* 0x000fe40003f06070 */
[----:B------:R-:W-:Y:S02]  /*8a00*/  CS2R R18, SRZ ;  /* 0x0000000000127805 */ /* 0x000fe4000001ff00 */
[----:B------:R-:W-:Y:S02]  /*8a10*/  MOV R17, RZ ;  /* 0x000000ff00117202 */ /* 0x000fe40000000f00 */
[----:B------:R-:W-:Y:S01]  /*8a20*/  MOV R28, RZ ;  /* 0x000000ff001c7202 */ /* 0x000fe20000000f00 */
[----:B0-----:R-:W-:Y:S01]  /*8a30*/  IMAD R6, R20, R13, RZ ;  /* 0x0000000d14067224 */ /* 0x001fe200078e02ff */
[----:B------:R-:W-:-:S05]  /*8a40*/  LOP3.LUT R4, R13, 0x3, RZ, 0xc0, !PT ;  /* 0x000000030d047812 */ /* 0x000fca00078ec0ff */
[----:B------:R-:W-:Y:S05]  /*8a50*/  @!P0 BRA `(.L_x_190) ;  /* 0x0000000800f08947 */ /* 0x000fea0003800000 */
[----:B------:R-:W0:Y:S01]  /*8a60*/  LDC.64 R16, c[0x0][0x380] ;  /* 0x0000e000ff107b82 */ /* 0x000e220000000a00 */
[----:B------:R-:W1:Y:S01]  /*8a70*/  LDCU.128 UR8, c[0x0][0x3a0] ;  /* 0x00007400ff0877ac */ /* 0x000e620008000c00 */
[----:B------:R-:W-:Y:S01]  /*8a80*/  LOP3.LUT R18, R13, 0x7ffffffc, RZ, 0xc0, !PT ;  /* 0x7ffffffc0d127812 */ /* 0x000fe200078ec0ff */
[----:B------:R-:W-:Y:S01]  /*8a90*/  IMAD.MOV.U32 R13, RZ, RZ, RZ ;  /* 0x000000ffff0d7224 */ /* 0x000fe200078e00ff */
[----:B------:R-:W-:Y:S01]  /*8aa0*/  MOV R12, R6 ;  /* 0x00000006000c7202 */ /* 0x000fe20000000f00 */
[----:B-1----:R-:W-:Y:S02]  /*8ab0*/  UIADD3 UR7, UP0, UPT, UR8, 0x8, URZ ;  /* 0x0000000808077890 */ /* 0x002fe4000ff1e0ff */
[----:B------:R-:W-:Y:S02]  /*8ac0*/  UIADD3 UR5, UP1, UPT, UR10, 0x8, URZ ;  /* 0x000000080a057890 */ /* 0x000fe4000ff3e0ff */
[----:B------:R-:W-:Y:S01]  /*8ad0*/  UIADD3.X UR8, UPT, UPT, URZ, UR9, URZ, UP0, !UPT ;  /* 0x00000009ff087290 */ /* 0x000fe200087fe4ff */
[----:B0-----:R-:W-:Y:S01]  /*8ae0*/  IADD3 R10, P0, PT, R16, 0x8, RZ ;  /* 0x00000008100a7810 */ /* 0x001fe20007f1e0ff */
[----:B------:R-:W-:Y:S01]  /*8af0*/  UIADD3.X UR6, UPT, UPT, URZ, UR11, URZ, UP1, !UPT ;  /* 0x0000000bff067290 */ /* 0x000fe20008ffe4ff */
[----:B------:R-:W-:Y:S01]  /*8b00*/  IADD3 R16, PT, PT, -R20, RZ, RZ ;  /* 0x000000ff14107210 */ /* 0x000fe20007ffe1ff */
[----:B------:R-:W-:Y:S01]  /*8b10*/  IMAD.U32 R32, RZ, RZ, UR5 ;  /* 0x00000005ff207e24 */ /* 0x000fe2000f8e00ff */
[----:B------:R-:W-:Y:S01]  /*8b20*/  MOV R40, UR7 ;  /* 0x0000000700287c02 */ /* 0x000fe20008000f00 */
[----:B------:R-:W-:-:S02]  /*8b30*/  IMAD.X R8, RZ, RZ, R17, P0 ;  /* 0x000000ffff087224 */ /* 0x000fc400000e0611 */
[----:B------:R-:W-:Y:S01]  /*8b40*/  HFMA2 R17, -RZ, RZ, 0, 0 ;  /* 0x00000000ff117431 */ /* 0x000fe200000001ff */
[----:B------:R-:W-:Y:S02]  /*8b50*/  MOV R41, UR8 ;  /* 0x0000000800297c02 */ /* 0x000fe40008000f00 */
[----:B------:R-:W-:-:S07]  /*8b60*/  MOV R33, UR6 ;  /* 0x0000000600217c02 */ /* 0x000fce0008000f00 */
.L_x_207:
[----:B------:R-:W-:Y:S01]  /*8b70*/  ISETP.NE.AND P0, PT, R16, RZ, PT ;  /* 0x000000ff1000720c */ /* 0x000fe20003f05270 */
[----:B------:R-:W-:-:S12]  /*8b80*/  BSSY.RECONVERGENT B2, `(.L_x_191) ;  /* 0x0000026000027945 */ /* 0x000fd80003800200 */
[----:B------:R-:W-:Y:S05]  /*8b90*/  @!P0 BRA `(.L_x_192) ;  /* 0x0000000000908947 */ /* 0x000fea0003800000 */
[----:B------:R-:W0:Y:S02]  /*8ba0*/  LDC.64 R24, c[0x0][0x380] ;  /* 0x0000e000ff187b82 */ /* 0x000e240000000a00 */
[----:B0-----:R-:W-:-:S05]  /*8bb0*/  IMAD.WIDE R24, R12, 0x4, R24 ;  /* 0x000000040c187825 */ /* 0x001fca00078e0218 */
[----:B------:R-:W2:Y:S02]  /*8bc0*/  LDG.E.CONSTANT R2, desc[UR12][R24.64] ;  /* 0x0000000c18027981 */ /* 0x000ea4000c1e9900 */
[----:B--2---:R-:W-:-:S13]  /*8bd0*/  FSETP.GEU.AND P0, PT, R2, 6, PT ;  /* 0x40c000000200780b */ /* 0x004fda0003f0e000 */
[----:B------:R-:W-:Y:S05]  /*8be0*/  @P0 BRA `(.L_x_192) ;  /* 0x00000000007c0947 */ /* 0x000fea0003800000 */
[----:B------:R-:W-:Y:S02]  /*8bf0*/  HFMA2 R24, -RZ, RZ, 1.875, 0 ;  /* 0x3f800000ff187431 */ /* 0x000fe400000001ff */
[----:B------:R-:W-:Y:S01]  /*8c00*/  IMAD.MOV.U32 R25, RZ, RZ, 0x3e2aaaab ;  /* 0x3e2aaaabff197424 */ /* 0x000fe200078e00ff */
[----:B------:R-:W0:Y:S01]  /*8c10*/  FCHK P0, R2, -6 ;  /* 0xc0c0000002007902 */ /* 0x000e220000000000 */
[----:B------:R-:W-:Y:S02]  /*8c20*/  BSSY.RECONVERGENT B3, `(.L_x_193) ;  /* 0x000000b000037945 */ /* 0x000fe40003800200 */
[----:B------:R-:W-:-:S04]  /*8c30*/  FFMA R24, -R25, 6, R24 ;  /* 0x40c0000019187823 */ /* 0x000fc80000000118 */
[----:B------:R-:W-:-:S04]  /*8c40*/  FFMA R25, R24, -R25, -0.16666667163372039795 ;  /* 0xbe2aaaab18197423 */ /* 0x000fc80000000819 */
[----:B------:R-:W-:-:S04]  /*8c50*/  FFMA R24, R2, R25, RZ ;  /* 0x0000001902187223 */ /* 0x000fc800000000ff */
[----:B------:R-:W-:-:S04]  /*8c60*/  FFMA R26, R24, 6, R2 ;  /* 0x40c00000181a7823 */ /* 0x000fc80000000002 */
[----:B------:R-:W-:Y:S01]  /*8c70*/  FFMA R24, R25, R26, R24 ;  /* 0x0000001a19187223 */ /* 0x000fe20000000018 */
[----:B0-----:R-:W-:Y:S06]  /*8c80*/  @!P0 BRA `(.L_x_194) ;  /* 0x0000000000108947 */ /* 0x001fec0003800000 */
[----:B------:R-:W-:Y:S02]  /*8c90*/  MOV R37, 0xc0c00000 ;  /* 0xc0c0000000257802 */ /* 0x000fe40000000f00 */
[----:B------:R-:W-:-:S07]  /*8ca0*/  MOV R24, 0x8cc0 ;  /* 0x00008cc000187802 */ /* 0x000fce0000000f00 */
[----:B------:R-:W-:Y:S05]  /*8cb0*/  CALL.REL.NOINC `($__internal_2_$__cuda_sm3x_div_rn_noftz_f32_slowpath) ;  /* 0x0000002000dc7944 */ /* 0x000fea0003c00000 */
[----:B------:R-:W-:-:S07]  /*8cc0*/  IMAD.MOV.U32 R24, RZ, RZ, R2 ;  /* 0x000000ffff187224 */ /* 0x000fce00078e0002 */
.L_x_194:
[----:B------:R-:W-:Y:S05]  /*8cd0*/  BSYNC.RECONVERGENT B3 ;  /* 0x0000000000037941 */ /* 0x000fea0003800200 */
.L_x_193:
[----:B------:R-:W2:Y:S04]  /*8ce0*/  LDG.E.CONSTANT R26, desc[UR12][R40.64+-0x8] ;  /* 0xfffff80c281a7981 */ /* 0x000ea8000c1e9900 */
[----:B------:R-:W3:Y:S01]  /*8cf0*/  LDG.E.CONSTANT R2, desc[UR12][R32.64+-0x8] ;  /* 0xfffff80c20027981 */ /* 0x000ee2000c1e9900 */
[----:B------:R-:W-:Y:S01]  /*8d00*/  FADD R24, R24, 1 ;  /* 0x3f80000018187421 */ /* 0x000fe20000000000 */
[C---:B--2---:R-:W-:Y:S01]  /*8d10*/  FADD R25, -R26.reuse, 1 ;  /* 0x3f8000001a197421 */ /* 0x044fe20000000100 */
[C---:B------:R-:W-:Y:S02]  /*8d20*/  FSETP.GT.AND P0, PT, R26.reuse, 0.60000002384185791016, PT ;  /* 0x3f19999a1a00780b */ /* 0x040fe40003f04000 */
[----:B------:R-:W-:Y:S02]  /*8d30*/  FSETP.GT.AND P3, PT, R26, 0.30000001192092895508, PT ;  /* 0x3e99999a1a00780b */ /* 0x000fe40003f64000 */
[----:B------:R-:W-:-:S02]  /*8d40*/  FSETP.GT.AND P1, PT, R25, 0.60000002384185791016, PT ;  /* 0x3f19999a1900780b */ /* 0x000fc40003f24000 */
[----:B------:R-:W-:Y:S01]  /*8d50*/  FSETP.GEU.AND P5, PT, R26, 0.69999998807907104492, PT ;  /* 0x3f3333331a00780b */ /* 0x000fe20003fae000 */
[--C-:B------:R-:W-:Y:S01]  /*8d60*/  FADD R26, R17, R24.reuse ;  /* 0x00000018111a7221 */ /* 0x100fe20000000000 */
[C---:B---3--:R-:W-:Y:S02]  /*8d70*/  FSETP.GT.AND P2, PT, R2.reuse, 0.60000002384185791016, PT ;  /* 0x3f19999a0200780b */ /* 0x048fe40003f44000 */
[----:B------:R-:W-:Y:S01]  /*8d80*/  FSETP.GT.AND P4, PT, R2, 0.55000001192092895508, PT ;  /* 0x3f0ccccd0200780b */ /* 0x000fe20003f84000 */
[--C-:B------:R-:W-:Y:S01]  /*8d90*/  FADD R2, R19, R24.reuse ;  /* 0x0000001813027221 */ /* 0x100fe20000000000 */
[----:B------:R-:W-:Y:S01]  /*8da0*/  FSEL R26, R26, R17, !P5 ;  /* 0x000000111a1a7208 */ /* 0x000fe20006800000 */
[----:B------:R-:W-:-:S03]  /*8db0*/  @P0 FADD R28, R28, R24 ;  /* 0x000000181c1c0221 */ /* 0x000fc60000000000 */
[----:B------:R-:W-:Y:S02]  /*8dc0*/  @P3 FSEL R17, R26, R17, P4 ;  /* 0x000000111a113208 */ /* 0x000fe40002000000 */
[----:B------:R-:W-:-:S07]  /*8dd0*/  @P1 FSEL R19, R2, R19, P2 ;  /* 0x0000001302131208 */ /* 0x000fce0001000000 */
.L_x_192:
[----:B------:R-:W-:Y:S05]  /*8de0*/  BSYNC.RECONVERGENT B2 ;  /* 0x0000000000027941 */ /* 0x000fea0003800200 */
.L_x_191:
[----:B------:R-:W-:Y:S01]  /*8df0*/  SHF.R.S32.HI R27, RZ, 0x1f, R13 ;  /* 0x0000001fff1b7819 */ /* 0x000fe2000001140d */
[----:B------:R-:W-:Y:S01]  /*8e00*/  BSSY.RECONVERGENT B2, `(.L_x_195) ;  /* 0x000002a000027945 */ /* 0x000fe20003800200 */
[C---:B------:R-:W-:Y:S02]  /*8e10*/  IADD3 R29, P0, PT, R6.reuse, R13, RZ ;  /* 0x0000000d061d7210 */ /* 0x040fe40007f1e0ff */
[----:B------:R-:W-:Y:S02]  /*8e20*/  IADD3 R25, PT, PT, R13, 0x1, RZ ;  /* 0x000000010d197810 */ /* 0x000fe40007ffe0ff */
[----:B------:R-:W-:Y:S02]  /*8e30*/  LEA.HI.X.SX32 R27, R6, R27, 0x1, P0 ;  /* 0x0000001b061b7211 */ /* 0x000fe400000f0eff */
[----:B------:R-:W-:Y:S02]  /*8e40*/  ISETP.NE.AND P0, PT, R25, R20, PT ;  /* 0x000000141900720c */ /* 0x000fe40003f05270 */
[----:B------:R-:W-:-:S04]  /*8e50*/  LEA R30, P1, R29, R10, 0x2 ;  /* 0x0000000a1d1e7211 */ /* 0x000fc800078210ff */
[----:B------:R-:W-:-:S07]  /*8e60*/  LEA.HI.X R31, R29, R8, R27, 0x2, P1 ;  /* 0x000000081d1f7211 */ /* 0x000fce00008f141b */
[----:B------:R-:W-:Y:S05]  /*8e70*/  @!P0 BRA `(.L_x_196) ;  /* 0x0000000000888947 */ /* 0x000fea0003800000 */
[----:B------:R-:W2:Y:S02]  /*8e80*/  LDG.E.CONSTANT R26, desc[UR12][R30.64+-0x4] ;  /* 0xfffffc0c1e1a7981 */ /* 0x000ea4000c1e9900 */
[----:B--2---:R-:W-:-:S13]  /*8e90*/  FSETP.GEU.AND P0, PT, R26, 6, PT ;  /* 0x40c000001a00780b */ /* 0x004fda0003f0e000 */
[----:B------:R-:W-:Y:S05]  /*8ea0*/  @P0 BRA `(.L_x_196) ;  /* 0x00000000007c0947 */ /* 0x000fea0003800000 */
[----:B------:R-:W-:Y:S01]  /*8eb0*/  MOV R2, 0x3e2aaaab ;  /* 0x3e2aaaab00027802 */ /* 0x000fe20000000f00 */
        /* <DEDUP_REMOVED lines=9> */
[----:B------:R-:W-:Y:S01]  /*8f50*/  HFMA2 R37, -RZ, RZ, -2.375, 0 ;  /* 0xc0c00000ff257431 */ /* 0x000fe200000001ff */
[----:B------:R-:W-:Y:S02]  /*8f60*/  MOV R2, R26 ;  /* 0x0000001a00027202 */ /* 0x000fe40000000f00 */
[----:B------:R-:W-:-:S07]  /*8f70*/  MOV R24, 0x8f90 ;  /* 0x00008f9000187802 */ /* 0x000fce0000000f00 */
[----:B------:R-:W-:Y:S05]  /*8f80*/  CALL.REL.NOINC `($__internal_2_$__cuda_sm3x_div_rn_noftz_f32_slowpath) ;  /* 0x0000002000287944 */ /* 0x000fea0003c00000 */
.L_x_198:
[----:B------:R-:W-:Y:S05]  /*8f90*/  BSYNC.RECONVERGENT B3 ;  /* 0x0000000000037941 */ /* 0x000fea0003800200 */
.L_x_197:
        /* <DEDUP_REMOVED lines=16> */
.L_x_196:
[----:B------:R-:W-:Y:S05]  /*90a0*/  BSYNC.RECONVERGENT B2 ;  /* 0x0000000000027941 */ /* 0x000fea0003800200 */
.L_x_195:
[----:B------:R-:W-:Y:S01]  /*90b0*/  VIADD R25, R13, 0x2 ;  /* 0x000000020d197836 */ /* 0x000fe20000000000 */
[----:B------:R-:W-:Y:S04]  /*90c0*/  BSSY.RECONVERGENT B2, `(.L_x_199) ;  /* 0x0000025000027945 */ /* 0x000fe80003800200 */
[----:B------:R-:W-:-:S13]  /*90d0*/  ISETP.NE.AND P0, PT, R25, R20, PT ;  /* 0x000000141900720c */ /* 0x000fda0003f05270 */
[----:B------:R-:W-:Y:S05]  /*90e0*/  @!P0 BRA `(.L_x_200) ;  /* 0x0000000000888947 */ /* 0x000fea0003800000 */
[----:B------:R-:W2:Y:S02]  /*90f0*/  LDG.E.CONSTANT R26, desc[UR12][R30.64] ;  /* 0x0000000c1e1a7981 */ /* 0x000ea4000c1e9900 */
[----:B--2---:R-:W-:-:S13]  /*9100*/  FSETP.GEU.AND P0, PT, R26, 6, PT ;  /* 0x40c000001a00780b */ /* 0x004fda0003f0e000 */
[----:B------:R-:W-:Y:S05]  /*9110*/  @P0 BRA `(.L_x_200) ;  /* 0x00000000007c0947 */ /* 0x000fea0003800000 */
[----:B------:R-:W-:Y:S01]  /*9120*/  HFMA2 R25, -RZ, RZ, 1.875, 0 ;  /* 0x3f800000ff197431 */ /* 0x000fe200000001ff */
[----:B------:R-:W-:Y:S01]  /*9130*/  MOV R2, 0x3e2aaaab ;  /* 0x3e2aaaab00027802 */ /* 0x000fe20000000f00 */
[----:B------:R-:W0:Y:S01]  /*9140*/  FCHK P0, R26, -6 ;  /* 0xc0c000001a007902 */ /* 0x000e220000000000 */
[----:B------:R-:W-:Y:S03]  /*9150*/  BSSY.RECONVERGENT B3, `(.L_x_201) ;  /* 0x000000b000037945 */ /* 0x000fe60003800200 */
[----:B------:R-:W-:-:S04]  /*9160*/  FFMA R25, -R2, 6, R25 ;  /* 0x40c0000002197823 */ /* 0x000fc80000000119 */
[----:B------:R-:W-:-:S04]  /*9170*/  FFMA R2, R25, -R2, -0.16666667163372039795 ;  /* 0xbe2aaaab19027423 */ /* 0x000fc80000000802 */
[----:B------:R-:W-:-:S04]  /*9180*/  FFMA R25, R2, R26, RZ ;  /* 0x0000001a02197223 */ /* 0x000fc800000000ff */
[----:B------:R-:W-:-:S04]  /*9190*/  FFMA R24, R25, 6, R26 ;  /* 0x40c0000019187823 */ /* 0x000fc8000000001a */
[----:B------:R-:W-:Y:S01]  /*91a0*/  FFMA R2, R2, R24, R25 ;  /* 0x0000001802027223 */ /* 0x000fe20000000019 */
[----:B0-----:R-:W-:Y:S06]  /*91b0*/  @!P0 BRA `(.L_x_202) ;  /* 0x0000000000108947 */ /* 0x001fec0003800000 */
[----:B------:R-:W-:Y:S01]  /*91c0*/  IMAD.MOV.U32 R2, RZ, RZ, R26 ;  /* 0x000000ffff027224 */ /* 0x000fe200078e001a */
[----:B------:R-:W-:Y:S02]  /*91d0*/  MOV R37, 0xc0c00000 ;  /* 0xc0c0000000257802 */ /* 0x000fe40000000f00 */
[----:B------:R-:W-:-:S07]  /*91e0*/  MOV R24, 0x9200 ;  /* 0x0000920000187802 */ /* 0x000fce0000000f00 */
[----:B------:R-:W-:Y:S05]  /*91f0*/  CALL.REL.NOINC `($__internal_2_$__cuda_sm3x_div_rn_noftz_f32_slowpath) ;  /* 0x0000001c008c7944 */ /* 0x000fea0003c00000 */
.L_x_202:
[----:B------:R-:W-:Y:S05]  /*9200*/  BSYNC.RECONVERGENT B3 ;  /* 0x0000000000037941 */ /* 0x000fea0003800200 */
.L_x_201:
        /* <DEDUP_REMOVED lines=16> */
.L_x_200:
[----:B------:R-:W-:Y:S05]  /*9310*/  BSYNC.RECONVERGENT B2 ;  /* 0x0000000000027941 */ /* 0x000fea0003800200 */
.L_x_199:
[----:B------:R-:W-:Y:S01]  /*9320*/  IADD3 R25, PT, PT, R13, 0x3, RZ ;  /* 0x000000030d197810 */ /* 0x000fe20007ffe0ff */
[----:B------:R-:W-:Y:S03]  /*9330*/  BSSY.RECONVERGENT B2, `(.L_x_203) ;  /* 0x0000025000027945 */ /* 0x000fe60003800200 */
[----:B------:R-:W-:-:S13]  /*9340*/  ISETP.NE.AND P0, PT, R25, R20, PT ;  /* 0x000000141900720c */ /* 0x000fda0003f05270 */
        /* <DEDUP_REMOVED lines=14> */
[----:B------:R-:W-:Y:S01]  /*9430*/  MOV R2, R30 ;  /* 0x0000001e00027202 */ /* 0x000fe20000000f00 */
[----:B------:R-:W-:Y:S01]  /*9440*/  IMAD.MOV.U32 R37, RZ, RZ, -0x3f400000 ;  /* 0xc0c00000ff257424 */ /* 0x000fe200078e00ff */
[----:B------:R-:W-:-:S07]  /*9450*/  MOV R24, 0x9470 ;  /* 0x0000947000187802 */ /* 0x000fce0000000f00 */
[----:B------:R-:W-:Y:S05]  /*9460*/  CALL.REL.NOINC `($__internal_2_$__cuda_sm3x_div_rn_noftz_f32_slowpath) ;  /* 0x0000001800f07944 */ /* 0x000fea0003c00000 */
.L_x_206:
[----:B------:R-:W-:Y:S05]  /*9470*/  BSYNC.RECONVERGENT B3 ;  /* 0x0000000000037941 */ /* 0x000fea0003800200 */
.L_x_205:
        /* <DEDUP_REMOVED lines=16> */
.L_x_204:
[----:B------:R-:W-:Y:S05]  /*9580*/  BSYNC.RECONVERGENT B2 ;  /* 0x0000000000027941 */ /* 0x000fea0003800200 */
.L_x_203:
[----:B------:R-:W-:Y:S02]  /*9590*/  IADD3 R13, PT, PT, R13, 0x4, RZ ;  /* 0x000000040d0d7810 */ /* 0x000fe40007ffe0ff */
[----:B------:R-:W-:Y:S02]  /*95a0*/  IADD3 R32, P2, PT, R32, 0x10, RZ ;  /* 0x0000001020207810 */ /* 0x000fe40007f5e0ff */
[----:B------:R-:W-:Y:S02]  /*95b0*/  ISETP.NE.AND P0, PT, R13, R18, PT ;  /* 0x000000120d00720c */ /* 0x000fe40003f05270 */
[----:B------:R-:W-:Y:S01]  /*95c0*/  IADD3 R40, P1, PT, R40, 0x10, RZ ;  /* 0x0000001028287810 */ /* 0x000fe20007f3e0ff */
[----:B------:R-:W-:Y:S01]  /*95d0*/  IMAD.X R33, RZ, RZ, R33, P2 ;  /* 0x000000ffff217224 */ /* 0x000fe200010e0621 */
[----:B------:R-:W-:Y:S02]  /*95e0*/  IADD3 R12, PT, PT, R12, 0x4, RZ ;  /* 0x000000040c0c7810 */ /* 0x000fe40007ffe0ff */
[----:B------:R-:W-:-:S02]  /*95f0*/  IADD3.X R41, PT, PT, RZ, R41, RZ, P1, !PT ;  /* 0x00000029ff297210 */ /* 0x000fc40000ffe4ff */
[----:B------:R-:W-:-:S05]  /*9600*/  IADD3 R16, PT, PT, R16, 0x4, RZ ;  /* 0x0000000410107810 */ /* 0x000fca0007ffe0ff */
[----:B------:R-:W-:Y:S05]  /*9610*/  @P0 BRA `(.L_x_207) ;  /* 0xfffffff400540947 */ /* 0x000fea000383ffff */
.L_x_190:
[----:B------:R-:W-:-:S13]  /*9620*/  ISETP.NE.AND P0, PT, R4, RZ, PT ;  /* 0x000000ff0400720c */ /* 0x000fda0003f05270 */
[----:B------:R-:W-:Y:S05]  /*9630*/  @!P0 BRA `(.L_x_189) ;  /* 0x0000000000e88947 */ /* 0x000fea0003800000 */
[----:B------:R-:W0:Y:S01]  /*9640*/  LDC.64 R24, c[0x0][0x3a0] ;  /* 0x0000e800ff187b82 */ /* 0x000e220000000a00 */
[----:B------:R-:W-:Y:S02]  /*9650*/  IMAD.IADD R6, R6, 0x1, R18 ;  /* 0x0000000106067824 */ /* 0x000fe400078e0212 */
[----:B------:R-:W-:-:S05]  /*9660*/  IMAD.MOV R4, RZ, RZ, -R4 ;  /* 0x000000ffff047224 */ /* 0x000fca00078e0a04 */
[----:B------:R-:W1:Y:S01]  /*9670*/  LDC.64 R12, c[0x0][0x3a8] ;  /* 0x0000ea00ff0c7b82 */ /* 0x000e620000000a00 */
[----:B0-----:R-:W-:-:S03]  /*9680*/  IMAD.WIDE.U32 R24, R18, 0x4, R24 ;  /* 0x0000000412187825 */ /* 0x001fc600078e0018 */
[----:B------:R-:W-:Y:S01]  /*9690*/  MOV R20, R24 ;  /* 0x0000001800147202 */ /* 0x000fe20000000f00 */
[C---:B-1----:R-:W-:Y:S01]  /*96a0*/  IMAD.WIDE.U32 R12, R18.reuse, 0x4, R12 ;  /* 0x00000004120c7825 */ /* 0x042fe200078e000c */
[----:B------:R-:W-:Y:S02]  /*96b0*/  IADD3 R18, PT, PT, R18, -UR4, -R21 ;  /* 0x8000000412127c10 */ /* 0x000fe4000fffe815 */
[----:B------:R-:W-:-:S07]  /*96c0*/  MOV R21, R25 ;  /* 0x0000001900157202 */ /* 0x000fce0000000f00 */
.L_x_212:
        /* <DEDUP_REMOVED lines=10> */
[----:B------:R-:W-:Y:S02]  /*9770*/  HFMA2 R2, -RZ, RZ, 1.541015625, -0.052093505859375 ;  /* 0x3e2aaaabff027431 */ /* 0x000fe400000001ff */
        /* <DEDUP_REMOVED lines=9> */
[----:B------:R-:W-:Y:S02]  /*9810*/  MOV R2, R24 ;  /* 0x0000001800027202 */ /* 0x000fe40000000f00 */
[----:B------:R-:W-:Y:S02]  /*9820*/  MOV R37, 0xc0c00000 ;  /* 0xc0c0000000257802 */ /* 0x000fe40000000f00 */
[----:B------:R-:W-:-:S07]  /*9830*/  MOV R24, 0x9850 ;  /* 0x0000985000187802 */ /* 0x000fce0000000f00 */
[----:B------:R-:W-:Y:S05]  /*9840*/  CALL.REL.NOINC `($__internal_2_$__cuda_sm3x_div_rn_noftz_f32_slowpath) ;  /* 0x0000001400f87944 */ /* 0x000fea0003c00000 */
.L_x_211:
[----:B------:R-:W-:Y:S05]  /*9850*/  BSYNC.RECONVERGENT B3 ;  /* 0x0000000000037941 */ /* 0x000fea0003800200 */
.L_x_210:
[----:B------:R-:W2:Y:S04]  /*9860*/  LDG.E.CONSTANT R16, desc[UR12][R20.64] ;  /* 0x0000000c14107981 */ /* 0x000ea8000c1e9900 */
[----:B------:R-:W3:Y:S01]  /*9870*/  LDG.E.CONSTANT R8, desc[UR12][R12.64] ;  /* 0x0000000c0c087981 */ /* 0x000ee2000c1e9900 */
[----:B------:R-:W-:Y:S01]  /*9880*/  FADD R2, R2, 1 ;  /* 0x3f80000002027421 */ /* 0x000fe20000000000 */
[C---:B--2---:R-:W-:Y:S01]  /*9890*/  FADD R10, -R16.reuse, 1 ;  /* 0x3f800000100a7421 */ /* 0x044fe20000000100 */
[C---:B------:R-:W-:Y:S02]  /*98a0*/  FSETP.GT.AND P0, PT, R16.reuse, 0.60000002384185791016, PT ;  /* 0x3f19999a1000780b */ /* 0x040fe40003f04000 */
[----:B------:R-:W-:Y:S02]  /*98b0*/  FSETP.GT.AND P3, PT, R16, 0.30000001192092895508, PT ;  /* 0x3e99999a1000780b */ /* 0x000fe40003f64000 */
[----:B------:R-:W-:Y:S01]  /*98c0*/  FSETP.GT.AND P1, PT, R10, 0.60000002384185791016, PT ;  /* 0x3f19999a0a00780b */ /* 0x000fe20003f24000 */
[----:B------:R-:W-:Y:S01]  /*98d0*/  FADD R10, R17, R2 ;  /* 0x00000002110a7221 */ /* 0x000fe20000000000 */
[----:B------:R-:W-:-:S02]  /*98e0*/  FSETP.GEU.AND P6, PT, R16, 0.69999998807907104492, PT ;  /* 0x3f3333331000780b */ /* 0x000fc40003fce000 */
[C---:B---3--:R-:W-:Y:S02]  /*98f0*/  FSETP.GT.AND P2, PT, R8.reuse, 0.60000002384185791016, PT ;  /* 0x3f19999a0800780b */ /* 0x048fe40003f44000 */
[----:B------:R-:W-:Y:S01]  /*9900*/  FSETP.GT.AND P5, PT, R8, 0.55000001192092895508, PT ;  /* 0x3f0ccccd0800780b */ /* 0x000fe20003fa4000 */
[--C-:B------:R-:W-:Y:S01]  /*9910*/  FADD R8, R19, R2.reuse ;  /* 0x0000000213087221 */ /* 0x100fe20000000000 */
[----:B------:R-:W-:Y:S01]  /*9920*/  FSEL R10, R10, R17, !P6 ;  /* 0x000000110a0a7208 */ /* 0x000fe20007000000 */
[----:B------:R-:W-:-:S03]  /*9930*/  @P0 FADD R28, R28, R2 ;  /* 0x000000021c1c0221 */ /* 0x000fc60000000000 */
[----:B------:R-:W-:Y:S02]  /*9940*/  @P3 FSEL R17, R10, R17, P5 ;  /* 0x000000110a113208 */ /* 0x000fe40002800000 */
[----:B------:R-:W-:-:S07]  /*9950*/  @P1 FSEL R19, R8, R19, P2 ;  /* 0x0000001308131208 */ /* 0x000fce0001000000 */
.L_x_209:
[----:B------:R-:W-:Y:S05]  /*9960*/  BSYNC.RECONVERGENT B2 ;  /* 0x0000000000027941 */ /* 0x000fea0003800200 */
.L_x_208:
[----:B------:R-:W-:Y:S01]  /*9970*/  IADD3 R20, P1, PT, R20, 0x4, RZ ;  /* 0x0000000414147810 */ /* 0x000fe20007f3e0ff */
[----:B------:R-:W-:Y:S01]  /*9980*/  VIADD R6, R6, 0x1 ;  /* 0x0000000106067836 */ /* 0x000fe20000000000 */
[----:B------:R-:W-:Y:S02]  /*9990*/  IADD3 R12, P0, PT, R12, 0x4, RZ ;  /* 0x000000040c0c7810 */ /* 0x000fe40007f1e0ff */
[----:B------:R-:W-:Y:S01]  /*99a0*/  IADD3 R18, PT, PT, R18, 0x1, RZ ;  /* 0x0000000112127810 */ /* 0x000fe20007ffe0ff */
[----:B------:R-:W-:Y:S01]  /*99b0*/  IMAD.X R21, RZ, RZ, R21, P1 ;  /* 0x000000ffff157224 */ /* 0x000fe200008e0615 */
[----:B------:R-:W-:Y:S01]  /*99c0*/  IADD3.X R13, PT, PT, RZ, R13, RZ, P0, !PT ;  /* 0x0000000dff0d7210 */ /* 0x000fe200007fe4ff */
[----:B------:R-:W-:Y:S08]  /*99d0*/  @P4 BRA `(.L_x_212) ;  /* 0xfffffffc003c4947 */ /* 0x000ff0000383ffff */
.L_x_189:
[----:B0-----:R-:W-:Y:S01]  /*99e0*/  MOV R13, 0x3eaaaaab ;  /* 0x3eaaaaab000d7802 */ /* 0x001fe20000000f00 */
[----:B------:R-:W0:Y:S01]  /*99f0*/  FCHK P0, R28, 3 ;  /* 0x404000001c007902 */ /* 0x000e220000000000 */
[----:B------:R-:W-:Y:S01]  /*9a00*/  MOV R2, 0x3f800000 ;  /* 0x3f80000000027802 */ /* 0x000fe20000000f00 */
[----:B------:R-:W-:Y:S04]  /*9a10*/  BSSY.RECONVERGENT B2, `(.L_x_213) ;  /* 0x000000c000027945 */ /* 0x000fe80003800200 */
        /* <DEDUP_REMOVED lines=10> */
[----:B------:R-:W-:-:S07]  /*9ac0*/  MOV R21, R2 ;  /* 0x0000000200157202 */ /* 0x000fce0000000f00 */
.L_x_214:
[----:B------:R-:W-:Y:S05]  /*9ad0*/  BSYNC.RECONVERGENT B2 ;  /* 0x0000000000027941 */ /* 0x000fea0003800200 */
.L_x_213:
        /* <DEDUP_REMOVED lines=13> */
[----:B------:R-:W0:Y:S01]  /*9bb0*/  MUFU.RCP R4, R4 ;  /* 0x0000000400047308 */ /* 0x000e220000001000 */
[----:B------:R-:W-:Y:S01]  /*9bc0*/  MOV R25, 0x3eaaaaab ;  /* 0x3eaaaaab00197802 */ /* 0x000fe20000000f00 */
[----:B0-----:R-:W-:-:S05]  /*9bd0*/  FFMA R6, R4, -2, R13 ;  /* 0xc000000004067823 */ /* 0x001fca000000000d */
[----:B------:R-:W-:Y:S01]  /*9be0*/  FSEL R6, R6, 1, !P0 ;  /* 0x3f80000006067808 */ /* 0x000fe20004000000 */
[----:B------:R-:W0:Y:S03]  /*9bf0*/  FCHK P0, R19, 3 ;  /* 0x4040000013007902 */ /* 0x000e260000000000 */
[--C-:B------:R-:W-:Y:S01]  /*9c00*/  LOP3.LUT R13, R6, 0x80000000, R21.reuse, 0xb8, !PT ;  /* 0x80000000060d7812 */ /* 0x100fe200078eb815 */
[----:B------:R-:W-:Y:S01]  /*9c10*/  @!P1 FFMA R13, R2, R21, R21 ;  /* 0x00000015020d9223 */ /* 0x000fe20000000015 */
[----:B------:R-:W-:-:S04]  /*9c20*/  IMAD.MOV.U32 R2, RZ, RZ, 0x40400000 ;  /* 0x40400000ff027424 */ /* 0x000fc800078e00ff */
[----:B------:R1:W-:Y:S01]  /*9c30*/  STG.E desc[UR12][R22.64+0x58], R13 ;  /* 0x0000580d16007986 */ /* 0x0003e2000c10190c */
[----:B------:R-:W-:-:S04]  /*9c40*/  FFMA R2, R25, -R2, 1 ;  /* 0x3f80000019027423 */ /* 0x000fc80000000802 */
        /* <DEDUP_REMOVED lines=10> */
.L_x_216:
[----:B------:R-:W-:Y:S05]  /*9cf0*/  BSYNC.RECONVERGENT B2 ;  /* 0x0000000000027941 */ /* 0x000fea0003800200 */
.L_x_215:
[----:B------:R-:W-:Y:S01]  /*9d00*/  FMUL R8, R17, 0.5 ;  /* 0x3f00000011087820 */ /* 0x000fe20000400000 */
[----:B------:R-:W-:Y:S01]  /*9d10*/  FMUL R2, |R10|, 2.8853900432586669922 ;  /* 0x4038aa3b0a027820 */ /* 0x000fe20000400200 */
[----:B------:R-:W-:Y:S01]  /*9d20*/  HFMA2 R21, -RZ, RZ, 1.875, 0 ;  /* 0x3f800000ff157431 */ /* 0x000fe200000001ff */
[----:B------:R-:W-:Y:S01]  /*9d30*/  MOV R27, 0x3c80f082 ;  /* 0x3c80f082001b7802 */ /* 0x000fe20000000f00 */
[----:B------:R-:W-:Y:S01]  /*9d40*/  FMUL R6, |R8|, 2.8853900432586669922 ;  /* 0x4038aa3b08067820 */ /* 0x000fe20000400200 */
[----:B------:R-:W-:Y:S01]  /*9d50*/  FSETP.GE.AND P1, PT, |R10|, 0.60000002384185791016, PT ;  /* 0x3f19999a0a00780b */ /* 0x000fe20003f26200 */
[----:B------:R-:W-:Y:S01]  /*9d60*/  BSSY.RECONVERGENT B2, `(.L_x_217) ;  /* 0x000002e000027945 */ /* 0x000fe20003800200 */
[----:B------:R-:W0:Y:S01]  /*9d70*/  MUFU.EX2 R2, R2 ;  /* 0x0000000200027308 */ /* 0x000e220000000800 */
[----:B------:R-:W-:Y:S02]  /*9d80*/  FSETP.GE.AND P3, PT, |R8|, 0.60000002384185791016, PT ;  /* 0x3f19999a0800780b */ /* 0x000fe40003f66200 */
[----:B------:R-:W-:-:S02]  /*9d90*/  FSETP.GE.AND P0, PT, |R10|, 9.010913848876953125, PT ;  /* 0x41102cb40a00780b */ /* 0x000fc40003f06200 */
[----:B------:R-:W-:-:S03]  /*9da0*/  FSETP.GE.AND P2, PT, |R8|, 9.010913848876953125, PT ;  /* 0x41102cb40800780b */ /* 0x000fc60003f46200 */
[----:B------:R-:W1:Y:S01]  /*9db0*/  MUFU.EX2 R6, R6 ;  /* 0x0000000600067308 */ /* 0x000e620000000800 */
[----:B0-----:R-:W-:Y:S01]  /*9dc0*/  FADD R4, R2, 1 ;  /* 0x3f80000002047421 */ /* 0x001fe20000000000 */
[----:B------:R-:W-:-:S06]  /*9dd0*/  FMUL R2, R10, R10 ;  /* 0x0000000a0a027220 */ /* 0x000fcc0000400000 */
[----:B------:R-:W0:Y:S01]  /*9de0*/  MUFU.RCP R4, R4 ;  /* 0x0000000400047308 */ /* 0x000e220000001000 */
[----:B-1----:R-:W-:Y:S01]  /*9df0*/  FADD R16, R6, 1 ;  /* 0x3f80000006107421 */ /* 0x002fe20000000000 */
[----:B------:R-:W-:-:S04]  /*9e00*/  FADD R6, R19, R28 ;  /* 0x0000001c13067221 */ /* 0x000fc80000000000 */
[----:B------:R-:W-:Y:S02]  /*9e10*/  FADD R6, R6, R17 ;  /* 0x0000001106067221 */ /* 0x000fe40000000000 */
[----:B------:R-:W1:Y:S02]  /*9e20*/  MUFU.RCP R16, R16 ;  /* 0x0000001000107308 */ /* 0x000e640000001000 */
[----:B------:R-:W-:-:S06]  /*9e30*/  FADD R6, R6, 0.0099999997764825820923 ;  /* 0x3c23d70a06067421 */ /* 0x000fcc0000000000 */
[----:B------:R-:W2:Y:S01]  /*9e40*/  MUFU.RCP R33, R6 ;  /* 0x0000000600217308 */ /* 0x000ea20000001000 */
[--C-:B0-----:R-:W-:Y:S01]  /*9e50*/  FFMA R12, R4, -2, R21.reuse ;  /* 0xc0000000040c7823 */ /* 0x101fe20000000015 */
[----:B------:R-:W-:Y:S01]  /*9e60*/  FMUL R4, R8, R8 ;  /* 0x0000000808047220 */ /* 0x000fe20000400000 */
[----:B-1----:R-:W-:Y:S01]  /*9e70*/  FFMA R18, R16, -2, R21 ;  /* 0xc000000010127823 */ /* 0x002fe20000000015 */
[-C--:B------:R-:W-:Y:S02]  /*9e80*/  FFMA R21, R2, R27.reuse, -0.052303962409496307373 ;  /* 0xbd563cae02157423 */ /* 0x080fe4000000001b */
[----:B------:R-:W-:Y:S02]  /*9e90*/  FFMA R27, R4, R27, -0.052303962409496307373 ;  /* 0xbd563cae041b7423 */ /* 0x000fe4000000001b */
[----:B------:R-:W-:Y:S02]  /*9ea0*/  FFMA R21, R2, R21, 0.1331529766321182251 ;  /* 0x3e08594102157423 */ /* 0x000fe40000000015 */
[----:B------:R-:W-:Y:S01]  /*9eb0*/  FFMA R27, R4, R27, 0.1331529766321182251 ;  /* 0x3e085941041b7423 */ /* 0x000fe2000000001b */
[----:B------:R-:W-:Y:S01]  /*9ec0*/  FSEL R29, R18, 1, !P2 ;  /* 0x3f800000121d7808 */ /* 0x000fe20005000000 */
[----:B------:R-:W-:-:S02]  /*9ed0*/  FFMA R25, R2, R21, -0.33332768082618713379 ;  /* 0xbeaaa9ed02197423 */ /* 0x000fc40000000015 */
[----:B------:R-:W-:Y:S01]  /*9ee0*/  FFMA R31, R4, R27, -0.33332768082618713379 ;  /* 0xbeaaa9ed041f7423 */ /* 0x000fe2000000001b */
[----:B------:R-:W-:Y:S01]  /*9ef0*/  FSEL R21, R12, 1, !P0 ;  /* 0x3f8000000c157808 */ /* 0x000fe20004000000 */
[----:B------:R-:W0:Y:S01]  /*9f00*/  FCHK P0, R28, R6 ;  /* 0x000000061c007302 */ /* 0x000e220000000000 */
[----:B------:R-:W-:Y:S01]  /*9f10*/  FFMA R27, R2, R25, RZ ;  /* 0x00000019021b7223 */ /* 0x000fe200000000ff */
[----:B------:R-:W-:Y:S01]  /*9f20*/  FFMA R31, R4, R31, RZ ;  /* 0x0000001f041f7223 */ /* 0x000fe200000000ff */
[----:B------:R-:W-:Y:S01]  /*9f30*/  LOP3.LUT R25, R21, 0x80000000, R10, 0xb8, !PT ;  /* 0x8000000015197812 */ /* 0x000fe200078eb80a */
[----:B--2---:R-:W-:Y:S01]  /*9f40*/  FFMA R2, -R6, R33, 1 ;  /* 0x3f80000006027423 */ /* 0x004fe20000000121 */
[----:B------:R-:W-:Y:S01]  /*9f50*/  LOP3.LUT R29, R29, 0x80000000, R8, 0xb8, !PT ;  /* 0x800000001d1d7812 */ /* 0x000fe200078eb808 */
[----:B------:R-:W-:Y:S01]  /*9f60*/  @!P1 FFMA R25, R27, R10, R10 ;  /* 0x0000000a1b199223 */ /* 0x000fe2000000000a */
[----:B------:R-:W-:Y:S01]  /*9f70*/  @!P3 FFMA R29, R8, R31, R8 ;  /* 0x0000001f081db223 */ /* 0x000fe20000000008 */
[----:B------:R-:W-:-:S03]  /*9f80*/  FFMA R21, R33, R2, R33 ;  /* 0x0000000221157223 */ /* 0x000fc60000000021 */
[----:B------:R1:W-:Y:S01]  /*9f90*/  STG.E desc[UR12][R22.64+0x5c], R25 ;  /* 0x00005c1916007986 */ /* 0x0003e2000c10190c */
[----:B------:R-:W-:-:S03]  /*9fa0*/  FFMA R27, R21, R28, RZ ;  /* 0x0000001c151b7223 */ /* 0x000fc600000000ff */
[----:B------:R1:W-:Y:S01]  /*9fb0*/  STG.E desc[UR12][R22.64+0x60], R29 ;  /* 0x0000601d16007986 */ /* 0x0003e2000c10190c */
[----:B------:R-:W-:-:S04]  /*9fc0*/  FFMA R4, -R6, R27, R28 ;  /* 0x0000001b06047223 */ /* 0x000fc8000000011c */
[----:B------:R-:W-:Y:S01]  /*9fd0*/  FFMA R4, R21, R4, R27 ;  /* 0x0000000415047223 */ /* 0x000fe2000000001b */
[----:B0-----:R-:W-:Y:S06]  /*9fe0*/  @!P0 BRA `(.L_x_218) ;  /* 0x0000000000148947 */ /* 0x001fec0003800000 */
[----:B------:R-:W-:Y:S01]  /*9ff0*/  IMAD.MOV.U32 R2, RZ, RZ, R28 ;  /* 0x000000ffff027224 */ /* 0x000fe200078e001c */
[----:B------:R-:W-:Y:S02]  /*a000*/  MOV R37, R6 ;  /* 0x0000000600257202 */ /* 0x000fe40000000f00 */
[----:B------:R-:W-:-:S07]  /*a010*/  MOV R24, 0xa030 ;  /* 0x0000a03000187802 */ /* 0x000fce0000000f00 */
[----:B-1----:R-:W-:Y:S05]  /*a020*/  CALL.REL.NOINC `($__internal_2_$__cuda_sm3x_div_rn_noftz_f32_slowpath) ;  /* 0x0000001000007944 */ /* 0x002fea0003c00000 */
[----:B------:R-:W-:-:S07]  /*a030*/  MOV R4, R2 ;  /* 0x0000000200047202 */ /* 0x000fce0000000f00 */
.L_x_218:
[----:B------:R-:W-:Y:S05]  /*a040*/  BSYNC.RECONVERGENT B2 ;  /* 0x0000000000027941 */ /* 0x000fea0003800200 */
.L_x_217:
[----:B------:R-:W0:Y:S01]  /*a050*/  MUFU.RCP R21, R6 ;  /* 0x0000000600157308 */ /* 0x000e220000001000 */
[----:B------:R-:W-:Y:S07]  /*a060*/  BSSY.RECONVERGENT B2, `(.L_x_219) ;  /* 0x000000d000027945 */ /* 0x000fee0003800200 */
[----:B------:R-:W2:Y:S01]  /*a070*/  FCHK P0, R19, R6 ;  /* 0x0000000613007302 */ /* 0x000ea20000000000 */
[----:B0-----:R-:W-:-:S04]  /*a080*/  FFMA R8, -R6, R21, 1 ;  /* 0x3f80000006087423 */ /* 0x001fc80000000115 */
[----:B------:R-:W-:-:S04]  /*a090*/  FFMA R8, R21, R8, R21 ;  /* 0x0000000815087223 */ /* 0x000fc80000000015 */
[----:B------:R-:W-:-:S04]  /*a0a0*/  FFMA R21, R8, R19, RZ ;  /* 0x0000001308157223 */ /* 0x000fc800000000ff */
[----:B------:R-:W-:-:S04]  /*a0b0*/  FFMA R2, -R6, R21, R19 ;  /* 0x0000001506027223 */ /* 0x000fc80000000113 */
[----:B------:R-:W-:Y:S01]  /*a0c0*/  FFMA R8, R8, R2, R21 ;  /* 0x0000000208087223 */ /* 0x000fe20000000015 */
[----:B--2---:R-:W-:Y:S06]  /*a0d0*/  @!P0 BRA `(.L_x_220) ;  /* 0x0000000000148947 */ /* 0x004fec0003800000 */
[----:B------:R-:W-:Y:S01]  /*a0e0*/  IMAD.MOV.U32 R2, RZ, RZ, R19 ;  /* 0x000000ffff027224 */ /* 0x000fe200078e0013 */
[----:B------:R-:W-:Y:S02]  /*a0f0*/  MOV R37, R6 ;  /* 0x0000000600257202 */ /* 0x000fe40000000f00 */
[----:B------:R-:W-:-:S07]  /*a100*/  MOV R24, 0xa120 ;  /* 0x0000a12000187802 */ /* 0x000fce0000000f00 */
[----:B-1----:R-:W-:Y:S05]  /*a110*/  CALL.REL.NOINC `($__internal_2_$__cuda_sm3x_div_rn_noftz_f32_slowpath) ;  /* 0x0000000c00c47944 */ /* 0x002fea0003c00000 */
[----:B------:R-:W-:-:S07]  /*a120*/  MOV R8, R2 ;  /* 0x0000000200087202 */ /* 0x000fce0000000f00 */
.L_x_220:
[----:B------:R-:W-:Y:S05]  /*a130*/  BSYNC.RECONVERGENT B2 ;  /* 0x0000000000027941 */ /* 0x000fea0003800200 */
.L_x_219:
        /* <DEDUP_REMOVED lines=14> */
.L_x_222:
[----:B------:R-:W-:Y:S05]  /*a220*/  BSYNC.RECONVERGENT B2 ;  /* 0x0000000000027941 */ /* 0x000fea0003800200 */
.L_x_221:
[----:B------:R-:W-:Y:S01]  /*a230*/  HFMA2 R2, -RZ, RZ, 1.875, 0 ;  /* 0x3f800000ff027431 */ /* 0x000fe200000001ff */
[----:B------:R-:W-:Y:S01]  /*a240*/  FSETP.GT.AND P1, PT, R4, 0.0099999997764825820923, PT ;  /* 0x3c23d70a0400780b */ /* 0x000fe20003f24000 */
[----:B------:R-:W-:Y:S01]  /*a250*/  IMAD.MOV.U32 R17, RZ, RZ, 0x3f68ba2e ;  /* 0x3f68ba2eff117424 */ /* 0x000fe200078e00ff */
[----:B------:R-:W-:Y:S01]  /*a260*/  BSSY.RECONVERGENT B0, `(.L_x_223) ;  /* 0x0000023000007945 */ /* 0x000fe20003800200 */
[----:B------:R-:W-:Y:S02]  /*a270*/  FSETP.GT.AND P2, PT, R8, 0.0099999997764825820923, PT ;  /* 0x3c23d70a0800780b */ /* 0x000fe40003f44000 */
[----:B------:R-:W-:Y:S01]  /*a280*/  FSETP.GT.AND P0, PT, R10, 0.0099999997764825820923, PT ;  /* 0x3c23d70a0a00780b */ /* 0x000fe20003f04000 */
[----:B------:R-:W-:-:S04]  /*a290*/  FFMA R2, R17, -1.1000000238418579102, R2 ;  /* 0xbf8ccccd11027823 */ /* 0x000fc80000000002 */
[----:B------:R-:W-:Y:S01]  /*a2a0*/  FFMA R2, R2, R17, 0.90909087657928466797 ;  /* 0x3f68ba2e02027423 */ /* 0x000fe20000000011 */
[----:B------:R-:W-:Y:S02]  /*a2b0*/  MOV R17, RZ ;  /* 0x000000ff00117202 */ /* 0x000fe40000000f00 */
[----:B------:R-:W-:Y:S05]  /*a2c0*/  @!P1 BRA `(.L_x_224) ;  /* 0x0000000000709947 */ /* 0x000fea0003800000 */
[----:B------:R-:W-:Y:S01]  /*a2d0*/  FADD R6, R4, 1.00000001335143196e-10 ;  /* 0x2edbe6ff04067421 */ /* 0x000fe20000000000 */
[----:B------:R-:W-:Y:S01]  /*a2e0*/  MOV R19, 0x3e055027 ;  /* 0x3e05502700137802 */ /* 0x000fe20000000f00 */
[----:B------:R-:W-:-:S03]  /*a2f0*/  IMAD.MOV.U32 R21, RZ, RZ, 0x7f800000 ;  /* 0x7f800000ff157424 */ /* 0x000fc600078e00ff */
[----:B------:R-:W-:-:S13]  /*a300*/  FSETP.GEU.AND P1, PT, R6, 1.175494350822287508e-38, PT ;  /* 0x008000000600780b */ /* 0x000fda0003f2e000 */
[----:B------:R-:W-:-:S04]  /*a310*/  @!P1 FMUL R6, R6, 8388608 ;  /* 0x4b00000006069820 */ /* 0x000fc80000400000 */
[----:B------:R-:W-:-:S05]  /*a320*/  VIADD R12, R6, 0xc0d55555 ;  /* 0xc0d55555060c7836 */ /* 0x000fca0000000000 */
[----:B------:R-:W-:-:S04]  /*a330*/  LOP3.LUT R17, R12, 0xff800000, RZ, 0xc0, !PT ;  /* 0xff8000000c117812 */ /* 0x000fc800078ec0ff */
[-C--:B------:R-:W-:Y:S02]  /*a340*/  IADD3 R12, PT, PT, R6, -R17.reuse, RZ ;  /* 0x80000011060c7210 */ /* 0x080fe40007ffe0ff */
[----:B------:R-:W-:-:S03]  /*a350*/  I2FP.F32.S32 R17, R17 ;  /* 0x0000001100117245 */ /* 0x000fc60000201400 */
[----:B------:R-:W-:Y:S01]  /*a360*/  FADD R16, R12, -1 ;  /* 0xbf8000000c107421 */ /* 0x000fe20000000000 */
[----:B------:R-:W-:Y:S02]  /*a370*/  FSEL R12, RZ, -23, P1 ;  /* 0xc1b80000ff0c7808 */ /* 0x000fe40000800000 */
[----:B------:R-:W-:Y:S01]  /*a380*/  ISETP.GT.U32.AND P1, PT, R6, 0x7f7fffff, PT ;  /* 0x7f7fffff0600780c */ /* 0x000fe20003f24070 */
[C---:B------:R-:W-:Y:S02]  /*a390*/  FFMA R19, R16.reuse, -R19, 0.14084610342979431152 ;  /* 0x3e1039f610137423 */ /* 0x040fe40000000813 */
[----:B------:R-:W-:Y:S02]  /*a3a0*/  FFMA R12, R17, 1.1920928955078125e-07, R12 ;  /* 0x34000000110c7823 */ /* 0x000fe4000000000c */
[----:B------:R-:W-:-:S04]  /*a3b0*/  FFMA R19, R16, R19, -0.12148627638816833496 ;  /* 0xbdf8cdcc10137423 */ /* 0x000fc80000000013 */
[----:B------:R-:W-:-:S04]  /*a3c0*/  FFMA R19, R16, R19, 0.13980610668659210205 ;  /* 0x3e0f295510137423 */ /* 0x000fc80000000013 */
[----:B------:R-:W-:-:S04]  /*a3d0*/  FFMA R19, R16, R19, -0.16684235632419586182 ;  /* 0xbe2ad8b910137423 */ /* 0x000fc80000000013 */
[----:B------:R-:W-:-:S04]  /*a3e0*/  FFMA R19, R16, R19, 0.20012299716472625732 ;  /* 0x3e4ced0b10137423 */ /* 0x000fc80000000013 */
[----:B------:R-:W-:-:S04]  /*a3f0*/  FFMA R19, R16, R19, -0.24999669194221496582 ;  /* 0xbe7fff2210137423 */ /* 0x000fc80000000013 */
[----:B------:R-:W-:-:S04]  /*a400*/  FFMA R19, R16, R19, 0.33333182334899902344 ;  /* 0x3eaaaa7810137423 */ /* 0x000fc80000000013 */
[----:B------:R-:W-:-:S04]  /*a410*/  FFMA R19, R16, R19, -0.5 ;  /* 0xbf00000010137423 */ /* 0x000fc80000000013 */
[----:B------:R-:W-:-:S04]  /*a420*/  FMUL R19, R16, R19 ;  /* 0x0000001310137220 */ /* 0x000fc80000400000 */
[----:B------:R-:W-:-:S04]  /*a430*/  FFMA R19, R16, R19, R16 ;  /* 0x0000001310137223 */ /* 0x000fc80000000010 */
[----:B------:R-:W-:Y:S01]  /*a440*/  FFMA R17, R12, 0.69314718246459960938, R19 ;  /* 0x3f3172180c117823 */ /* 0x000fe20000000013 */
[C---:B------:R-:W-:Y:S01]  /*a450*/  @P1 FFMA R17, R6.reuse, R21, +INF ;  /* 0x7f80000006111423 */ /* 0x040fe20000000015 */
[----:B------:R-:W-:-:S04]  /*a460*/  FSETP.NEU.AND P1, PT, R6, RZ, PT ;  /* 0x000000ff0600720b */ /* 0x000fc80003f2d000 */
[----:B------:R-:W-:-:S05]  /*a470*/  FSEL R17, R17, -INF , P1 ;  /* 0xff80000011117808 */ /* 0x000fca0000800000 */
[----:B------:R-:W-:-:S07]  /*a480*/  FFMA R17, R17, -R4, RZ ;  /* 0x8000000411117223 */ /* 0x000fce00000000ff */
.L_x_224:
[----:B------:R-:W-:Y:S05]  /*a490*/  BSYNC.RECONVERGENT B0 ;  /* 0x0000000000007941 */ /* 0x000fea0003800200 */
.L_x_223:
[----:B------:R-:W-:Y:S04]  /*a4a0*/  BSSY.RECONVERGENT B0, `(.L_x_225) ;  /* 0x000001e000007945 */ /* 0x000fe80003800200 */
[----:B------:R-:W-:Y:S05]  /*a4b0*/  @!P2 BRA `(.L_x_226) ;  /* 0x000000000070a947 */ /* 0x000fea0003800000 */
[----:B------:R-:W-:Y:S01]  /*a4c0*/  FADD R4, R8, 1.00000001335143196e-10 ;  /* 0x2edbe6ff08047421 */ /* 0x000fe20000000000 */
[----:B------:R-:W-:-:S04]  /*a4d0*/  IMAD.MOV.U32 R21, RZ, RZ, 0x3e055027 ;  /* 0x3e055027ff157424 */ /* 0x000fc800078e00ff */
[----:B------:R-:W-:-:S13]  /*a4e0*/  FSETP.GEU.AND P1, PT, R4, 1.175494350822287508e-38, PT ;  /* 0x008000000400780b */ /* 0x000fda0003f2e000 */
[----:B------:R-:W-:-:S05]  /*a4f0*/  @!P1 FMUL R4, R4, 8388608 ;  /* 0x4b00000004049820 */ /* 0x000fca0000400000 */
[----:B------:R-:W-:-:S04]  /*a500*/  IADD3 R6, PT, PT, R4, -0x3f2aaaab, RZ ;  /* 0xc0d5555504067810 */ /* 0x000fc80007ffe0ff */
[----:B------:R-:W-:-:S04]  /*a510*/  LOP3.LUT R19, R6, 0xff800000, RZ, 0xc0, !PT ;  /* 0xff80000006137812 */ /* 0x000fc800078ec0ff */
[-C--:B------:R-:W-:Y:S02]  /*a520*/  IADD3 R6, PT, PT, R4, -R19.reuse, RZ ;  /* 0x8000001304067210 */ /* 0x080fe40007ffe0ff */
[----:B------:R-:W-:-:S03]  /*a530*/  I2FP.F32.S32 R19, R19 ;  /* 0x0000001300137245 */ /* 0x000fc60000201400 */
[----:B------:R-:W-:Y:S01]  /*a540*/  FADD R12, R6, -1 ;  /* 0xbf800000060c7421 */ /* 0x000fe20000000000 */
[----:B------:R-:W-:Y:S02]  /*a550*/  FSEL R6, RZ, -23, P1 ;  /* 0xc1b80000ff067808 */ /* 0x000fe40000800000 */
[----:B------:R-:W-:Y:S01]  /*a560*/  ISETP.GT.U32.AND P1, PT, R4, 0x7f7fffff, PT ;  /* 0x7f7fffff0400780c */ /* 0x000fe20003f24070 */
[C---:B------:R-:W-:Y:S02]  /*a570*/  FFMA R21, R12.reuse, -R21, 0.14084610342979431152 ;  /* 0x3e1039f60c157423 */ /* 0x040fe40000000815 */
[----:B------:R-:W-:Y:S01]  /*a580*/  FFMA R6, R19, 1.1920928955078125e-07, R6 ;  /* 0x3400000013067823 */ /* 0x000fe20000000006 */
[----:B------:R-:W-:Y:S01]  /*a590*/  MOV R19, 0x7f800000 ;  /* 0x7f80000000137802 */ /* 0x000fe20000000f00 */
        /* <DEDUP_REMOVED lines=13> */
[----:B------:R-:W-:-:S07]  /*a670*/  FFMA R17, R6, -R8, R17 ;  /* 0x8000000806117223 */ /* 0x000fce0000000011 */
.L_x_226:
[----:B------:R-:W-:Y:S05]  /*a680*/  BSYNC.RECONVERGENT B0 ;  /* 0x0000000000007941 */ /* 0x000fea0003800200 */
.L_x_225:
[----:B------:R-:W-:Y:S04]  /*a690*/  BSSY.RECONVERGENT B0, `(.L_x_227) ;  /* 0x000001e000007945 */ /* 0x000fe80003800200 */
[----:B------:R-:W-:Y:S05]  /*a6a0*/  @!P0 BRA `(.L_x_228) ;  /* 0x0000000000708947 */ /* 0x000fea0003800000 */
[----:B------:R-:W-:Y:S01]  /*a6b0*/  FADD R4, R10, 1.00000001335143196e-10 ;  /* 0x2edbe6ff0a047421 */ /* 0x000fe20000000000 */
[----:B------:R-:W-:-:S04]  /*a6c0*/  HFMA2 R21, -RZ, RZ, 1.5048828125, 33.21875 ;  /* 0x3e055027ff157431 */ /* 0x000fc800000001ff */
[----:B------:R-:W-:-:S13]  /*a6d0*/  FSETP.GEU.AND P0, PT, R4, 1.175494350822287508e-38, PT ;  /* 0x008000000400780b */ /* 0x000fda0003f0e000 */
[----:B------:R-:W-:-:S05]  /*a6e0*/  @!P0 FMUL R4, R4, 8388608 ;  /* 0x4b00000004048820 */ /* 0x000fca0000400000 */
[----:B------:R-:W-:-:S04]  /*a6f0*/  IADD3 R6, PT, PT, R4, -0x3f2aaaab, RZ ;  /* 0xc0d5555504067810 */ /* 0x000fc80007ffe0ff */
[----:B------:R-:W-:-:S05]  /*a700*/  LOP3.LUT R19, R6, 0xff800000, RZ, 0xc0, !PT ;  /* 0xff80000006137812 */ /* 0x000fca00078ec0ff */
[----:B------:R-:W-:Y:S01]  /*a710*/  IMAD.IADD R6, R4, 0x1, -R19 ;  /* 0x0000000104067824 */ /* 0x000fe200078e0a13 */
        /* <DEDUP_REMOVED lines=21> */
.L_x_228:
[----:B------:R-:W-:Y:S05]  /*a870*/  BSYNC.RECONVERGENT B0 ;  /* 0x0000000000007941 */ /* 0x000fea0003800200 */
.L_x_227:
[----:B------:R-:W0:Y:S01]  /*a880*/  FCHK P0, R17, 1.1000000238418579102 ;  /* 0x3f8ccccd11007902 */ /* 0x000e220000000000 */
[----:B------:R-:W-:Y:S01]  /*a890*/  FFMA R4, R2, R17, RZ ;  /* 0x0000001102047223 */ /* 0x000fe200000000ff */
[----:B------:R-:W-:Y:S03]  /*a8a0*/  BSSY.RECONVERGENT B2, `(.L_x_229) ;  /* 0x0000008000027945 */ /* 0x000fe60003800200 */
[----:B------:R-:W-:-:S04]  /*a8b0*/  FFMA R19, R4, -1.1000000238418579102, R17 ;  /* 0xbf8ccccd04137823 */ /* 0x000fc80000000011 */
[----:B------:R-:W-:Y:S01]  /*a8c0*/  FFMA R2, R2, R19, R4 ;  /* 0x0000001302027223 */ /* 0x000fe20000000004 */
[----:B0-----:R-:W-:Y:S06]  /*a8d0*/  @!P0 BRA `(.L_x_230) ;  /* 0x0000000000108947 */ /* 0x001fec0003800000 */
[----:B------:R-:W-:Y:S02]  /*a8e0*/  HFMA2 R37, -RZ, RZ, 1.88671875, -19.203125 ;  /* 0x3f8ccccdff257431 */ /* 0x000fe400000001ff */
[----:B------:R-:W-:Y:S01]  /*a8f0*/  IMAD.MOV.U32 R2, RZ, RZ, R17 ;  /* 0x000000ffff027224 */ /* 0x000fe200078e0011 */
[----:B------:R-:W-:-:S07]  /*a900*/  MOV R24, 0xa920 ;  /* 0x0000a92000187802 */ /* 0x000fce0000000f00 */
[----:B-1----:R-:W-:Y:S05]  /*a910*/  CALL.REL.NOINC `($__internal_2_$__cuda_sm3x_div_rn_noftz_f32_slowpath) ;  /* 0x0000000400c47944 */ /* 0x002fea0003c00000 */
.L_x_230:
[----:B------:R-:W-:Y:S05]  /*a920*/  BSYNC.RECONVERGENT B2 ;  /* 0x0000000000027941 */ /* 0x000fea0003800200 */
.L_x_229:
[C---:B------:R-:W-:Y:S01]  /*a930*/  FSETP.GT.AND P1, PT, R0.reuse, 0.5, PT ;  /* 0x3f0000000000780b */ /* 0x040fe20003f24000 */
[----:B------:R-:W-:Y:S01]  /*a940*/  FADD R11, -R11, 1 ;  /* 0x3f8000000b0b7421 */ /* 0x000fe20000000100 */
[----:B------:R-:W-:Y:S01]  /*a950*/  FSETP.GT.AND P0, PT, R0, 0.69999998807907104492, PT ;  /* 0x3f3333330000780b */ /* 0x000fe20003f04000 */
[----:B------:R-:W-:Y:S01]  /*a960*/  FMUL R17, R14, 0.25 ;  /* 0x3e8000000e117820 */ /* 0x000fe20000400000 */
[----:B------:R-:W-:Y:S01]  /*a970*/  SEL R4, RZ, 0x1, !P1 ;  /* 0x00000001ff047807 */ /* 0x000fe20004800000 */
[----:B------:R-:W-:Y:S01]  /*a980*/  FMUL R11, R11, 0.5 ;  /* 0x3f0000000b0b7820 */ /* 0x000fe20000400000 */
[----:B------:R-:W-:Y:S01]  /*a990*/  FADD R8, R15, -0.40000000596046447754 ;  /* 0xbecccccd0f087421 */ /* 0x000fe20000000000 */
[----:B------:R-:W-:Y:S01]  /*a9a0*/  FADD R3, -|R3|, 1 ;  /* 0x3f80000003037421 */ /* 0x000fe20000000300 */
[----:B------:R-:W-:Y:S01]  /*a9b0*/  SEL R4, R4, 0x4, !P0 ;  /* 0x0000000404047807 */ /* 0x000fe20004000000 */
[----:B------:R-:W-:Y:S01]  /*a9c0*/  FMUL R10, R5, 0.25 ;  /* 0x3e800000050a7820 */ /* 0x000fe20000400000 */
[----:B------:R-:W-:Y:S01]  /*a9d0*/  FADD R8, |R8|, |R8| ;  /* 0x4000000808087221 */ /* 0x000fe20000000200 */
[----:B------:R-:W-:Y:S01]  /*a9e0*/  FMUL R15, R0, R15 ;  /* 0x0000000f000f7220 */ /* 0x000fe20000400000 */
[----:B------:R-:W-:Y:S01]  /*a9f0*/  SHF.L.U32 R12, R4, 0x2, RZ ;  /* 0x00000002040c7819 */ /* 0x000fe200000006ff */
[----:B------:R-:W-:Y:S01]  /*aa00*/  FFMA R10, R7, 0.25, R10 ;  /* 0x3e800000070a7823 */ /* 0x000fe2000000000a */
[----:B------:R-:W-:Y:S02]  /*aa10*/  STG.E desc[UR12][R22.64+0x64], R2 ;  /* 0x0000640216007986 */ /* 0x000fe4000c10190c */
[----:B------:R-:W0:Y:S01]  /*aa20*/  LDC R4, c[0x3][R12+0xbc] ;  /* 0x00c02f000c047b82 */ /* 0x000e220000000800 */
[----:B------:R-:W-:Y:S01]  /*aa30*/  FFMA R10, R11, 0.25, R10 ;  /* 0x3e8000000b0a7823 */ /* 0x000fe2000000000a */
[----:B0-----:R-:W-:Y:S01]  /*aa40*/  FFMA R6, R4, 0.34999999403953552246, R17 ;  /* 0x3eb3333304067823 */ /* 0x001fe20000000011 */
[----:B------:R-:W-:Y:S01]  /*aa50*/  FADD R17, -R8, 1 ;  /* 0x3f80000008117421 */ /* 0x000fe20000000100 */
[----:B------:R-:W-:-:S02]  /*aa60*/  FADD R4, R4, -0.5 ;  /* 0xbf00000004047421 */ /* 0x000fc40000000000 */
[----:B------:R-:W-:Y:S01]  /*aa70*/  FFMA R6, R11, 0.20000000298023223877, R6 ;  /* 0x3e4ccccd0b067823 */ /* 0x000fe20000000006 */
[----:B------:R-:W-:Y:S01]  /*aa80*/  FMUL R17, R17, R2 ;  /* 0x0000000211117220 */ /* 0x000fe20000400000 */
[----:B------:R-:W-:Y:S02]  /*aa90*/  FADD R4, -|R4|, 1 ;  /* 0x3f80000004047421 */ /* 0x000fe40000000300 */
[----:B------:R-:W-:Y:S02]  /*aaa0*/  FFMA R3, R3, 0.20000000298023223877, R6 ;  /* 0x3e4ccccd03037823 */ /* 0x000fe40000000006 */
[----:B------:R-:W-:Y:S02]  /*aab0*/  FMUL R4, R17, R4 ;  /* 0x0000000411047220 */ /* 0x000fe40000400000 */
[----:B------:R-:W-:Y:S01]  /*aac0*/  FMUL R5, R3, 0.34999999403953552246 ;  /* 0x3eb3333303057820 */ /* 0x000fe20000400000 */
[----:B------:R-:W-:Y:S02]  /*aad0*/  STG.E desc[UR12][R22.64+0x68], R3 ;  /* 0x0000680316007986 */ /* 0x000fe4000c10190c */
[----:B------:R-:W-:Y:S01]  /*aae0*/  FMNMX R7, RZ, R4, !PT ;  /* 0x00000004ff077209 */ /* 0x000fe20007800000 */
[----:B------:R-:W-:Y:S01]  /*aaf0*/  FFMA R0, R0, 0.30000001192092895508, R5 ;  /* 0x3e99999a00007823 */ /* 0x000fe20000000005 */
[----:B------:R-:W-:-:S03]  /*ab00*/  FFMA R5, R15, 0.25, R10 ;  /* 0x3e8000000f057823 */ /* 0x000fc6000000000a */
[----:B------:R-:W-:Y:S01]  /*ab10*/  FFMA R0, R9, 0.20000000298023223877, R0 ;  /* 0x3e4ccccd09007823 */ /* 0x000fe20000000000 */
[----:B------:R-:W-:Y:S03]  /*ab20*/  STG.E desc[UR12][R22.64+0x70], R7 ;  /* 0x0000700716007986 */ /* 0x000fe6000c10190c */
[----:B------:R-:W-:Y:S01]  /*ab30*/  FFMA R13, R13, 0.15000000596046447754, R0 ;  /* 0x3e19999a0d0d7823 */ /* 0x000fe20000000000 */
[----:B------:R-:W-:Y:S04]  /*ab40*/  STG.E desc[UR12][R22.64+0x74], R5 ;  /* 0x0000740516007986 */ /* 0x000fe8000c10190c */
[----:B------:R-:W-:Y:S01]  /*ab50*/  STG.E desc[UR12][R22.64+0x6c], R13 ;  /* 0x00006c0d16007986 */ /* 0x000fe2000c10190c */
[----:B------:R-:W-:Y:S05]  /*ab60*/  EXIT ;  /* 0x000000000000794d */ /* 0x000fea0003800000 */
        .weak           $__internal_0_$__cuda_sm20_rcp_rn_f32_slowpath
        .type           $__internal_0_$__cuda_sm20_rcp_rn_f32_slowpath,@function
        .size           $__internal_0_$__cuda_sm20_rcp_rn_f32_slowpath,($__internal_1_$__cuda_sm20_sqrt_rn_f32_slowpath - $__internal_0_$__cuda_sm20_rcp_rn_f32_slowpath)
$__internal_0_$__cuda_sm20_rcp_rn_f32_slowpath:
[----:B------:R-:W-:Y:S01]  /*ab70*/  IMAD.SHL.U32 R24, R36, 0x2, RZ ;  /* 0x0000000224187824 */ /* 0x000fe200078e00ff */
[----:B------:R-:W-:Y:S04]  /*ab80*/  BSSY.RECONVERGENT B0, `(.L_x_231) ;  /* 0x0000030000007945 */ /* 0x000fe80003800200 */
[----:B------:R-:W-:-:S04]  /*ab90*/  SHF.R.U32.HI R24, RZ, 0x18, R24 ;  /* 0x00000018ff187819 */ /* 0x000fc80000011618 */
[----:B------:R-:W-:-:S13]  /*aba0*/  ISETP.NE.U32.AND P0, PT, R24, RZ, PT ;  /* 0x000000ff1800720c */ /* 0x000fda0003f05070 */
[----:B------:R-:W-:Y:S05]  /*abb0*/  @P0 BRA `(.L_x_232) ;  /* 0x0000000000280947 */ /* 0x000fea0003800000 */
[----:B------:R-:W-:-:S04]  /*abc0*/  SHF.L.U32 R2, R36, 0x1, RZ ;  /* 0x0000000124027819 */ /* 0x000fc800000006ff */
[----:B------:R-:W-:-:S13]  /*abd0*/  ISETP.NE.AND P0, PT, R2, RZ, PT ;  /* 0x000000ff0200720c */ /* 0x000fda0003f05270 */
[----:B------:R-:W-:Y:S01]  /*abe0*/  @P0 FFMA R25, R36, 1.84467440737095516160e+19, RZ ;  /* 0x5f80000024190823 */ /* 0x000fe200000000ff */
[----:B------:R-:W-:Y:S08]  /*abf0*/  @!P0 MUFU.RCP R24, R36 ;  /* 0x0000002400188308 */ /* 0x000ff00000001000 */
[----:B------:R-:W0:Y:S02]  /*ac00*/  @P0 MUFU.RCP R2, R25 ;  /* 0x0000001900020308 */ /* 0x000e240000001000 */
[----:B0-----:R-:W-:-:S04]  /*ac10*/  @P0 FFMA R35, R25, R2, -1 ;  /* 0xbf80000019230423 */ /* 0x001fc80000000002 */
[----:B------:R-:W-:-:S04]  /*ac20*/  @P0 FADD.FTZ R35, -R35, -RZ ;  /* 0x800000ff23230221 */ /* 0x000fc80000010100 */
[----:B------:R-:W-:-:S04]  /*ac30*/  @P0 FFMA R35, R2, R35, R2 ;  /* 0x0000002302230223 */ /* 0x000fc80000000002 */
[----:B------:R-:W-:Y:S01]  /*ac40*/  @P0 FFMA R24, R35, 1.84467440737095516160e+19, RZ ;  /* 0x5f80000023180823 */ /* 0x000fe200000000ff */
[----:B------:R-:W-:Y:S06]  /*ac50*/  BRA `(.L_x_233) ;  /* 0x0000000000887947 */ /* 0x000fec0003800000 */
.L_x_232:
[----:B------:R-:W-:-:S04]  /*ac60*/  IADD3 R2, PT, PT, R24, -0xfd, RZ ;  /* 0xffffff0318027810 */ /* 0x000fc80007ffe0ff */
[----:B------:R-:W-:-:S13]  /*ac70*/  ISETP.GT.U32.AND P0, PT, R2, 0x1, PT ;  /* 0x000000010200780c */ /* 0x000fda0003f04070 */
[----:B------:R-:W-:Y:S05]  /*ac80*/  @P0 BRA `(.L_x_234) ;  /* 0x0000000000780947 */ /* 0x000fea0003800000 */
[----:B------:R-:W-:Y:S01]  /*ac90*/  LOP3.LUT R38, R36, 0x7fffff, RZ, 0xc0, !PT ;  /* 0x007fffff24267812 */ /* 0x000fe200078ec0ff */
[----:B------:R-:W-:Y:S02]  /*aca0*/  IMAD.MOV.U32 R25, RZ, RZ, 0x3 ;  /* 0x00000003ff197424 */ /* 0x000fe400078e00ff */
[----:B------:R-:W-:Y:S01]  /*acb0*/  VIADD R24, R24, 0xffffff04 ;  /* 0xffffff0418187836 */ /* 0x000fe20000000000 */
[----:B------:R-:W-:Y:S02]  /*acc0*/  LOP3.LUT R38, R38, 0x3f800000, RZ, 0xfc, !PT ;  /* 0x3f80000026267812 */ /* 0x000fe400078efcff */
[----:B------:R-:W-:Y:S02]  /*acd0*/  SHF.L.U32 R25, R25, R2, RZ ;  /* 0x0000000219197219 */ /* 0x000fe400000006ff */
[----:B------:R-:W0:Y:S02]  /*ace0*/  MUFU.RCP R35, R38 ;  /* 0x0000002600237308 */ /* 0x000e240000001000 */
[----:B0-----:R-:W-:-:S04]  /*acf0*/  FFMA R34, R38, R35, -1 ;  /* 0xbf80000026227423 */ /* 0x001fc80000000023 */
[----:B------:R-:W-:-:S04]  /*ad00*/  FADD.FTZ R34, -R34, -RZ ;  /* 0x800000ff22227221 */ /* 0x000fc80000010100 */
[CCC-:B------:R-:W-:Y:S01]  /*ad10*/  FFMA.RM R37, R35.reuse, R34.reuse, R35.reuse ;  /* 0x0000002223257223 */ /* 0x1c0fe20000004023 */
[----:B------:R-:W-:-:S04]  /*ad20*/  FFMA.RP R34, R35, R34, R35 ;  /* 0x0000002223227223 */ /* 0x000fc80000008023 */
[C---:B------:R-:W-:Y:S02]  /*ad30*/  LOP3.LUT R35, R37.reuse, 0x7fffff, RZ, 0xc0, !PT ;  /* 0x007fffff25237812 */ /* 0x040fe400078ec0ff */
[----:B------:R-:W-:Y:S02]  /*ad40*/  FSETP.NEU.FTZ.AND P0, PT, R37, R34, PT ;  /* 0x000000222500720b */ /* 0x000fe40003f1d000 */
[----:B------:R-:W-:Y:S02]  /*ad50*/  LOP3.LUT R35, R35, 0x800000, RZ, 0xfc, !PT ;  /* 0x0080000023237812 */ /* 0x000fe400078efcff */
[----:B------:R-:W-:Y:S02]  /*ad60*/  SEL R34, RZ, 0xffffffff, !P0 ;  /* 0xffffffffff227807 */ /* 0x000fe40004000000 */
[----:B------:R-:W-:Y:S02]  /*ad70*/  LOP3.LUT R25, R25, R35, RZ, 0xc0, !PT ;  /* 0x0000002319197212 */ /* 0x000fe400078ec0ff */
[----:B------:R-:W-:-:S02]  /*ad80*/  IADD3 R34, PT, PT, -R34, RZ, RZ ;  /* 0x000000ff22227210 */ /* 0x000fc40007ffe1ff */
[-C--:B------:R-:W-:Y:S02]  /*ad90*/  SHF.R.U32.HI R25, RZ, R2.reuse, R25 ;  /* 0x00000002ff197219 */ /* 0x080fe40000011619 */
[--C-:B------:R-:W-:Y:S02]  /*ada0*/  LOP3.LUT P1, RZ, R34, R2, R35.reuse, 0xf8, !PT ;  /* 0x0000000222ff7212 */ /* 0x100fe4000782f823 */
[C---:B------:R-:W-:Y:S02]  /*adb0*/  LOP3.LUT P0, RZ, R25.reuse, 0x1, RZ, 0xc0, !PT ;  /* 0x0000000119ff7812 */ /* 0x040fe4000780c0ff */
[----:B------:R-:W-:Y:S02]  /*adc0*/  LOP3.LUT P2, RZ, R25, 0x2, RZ, 0xc0, !PT ;  /* 0x0000000219ff7812 */ /* 0x000fe4000784c0ff */
[----:B------:R-:W-:Y:S02]  /*add0*/  SHF.R.U32.HI R35, RZ, R24, R35 ;  /* 0x00000018ff237219 */ /* 0x000fe40000011623 */
[----:B------:R-:W-:-:S02]  /*ade0*/  PLOP3.LUT P0, PT, P0, P1, P2, 0xe0, 0x0 ;  /* 0x000000000000781c */ /* 0x000fc40000703c20 */
[----:B------:R-:W-:Y:S02]  /*adf0*/  LOP3.LUT P1, RZ, R36, 0x7fffff, RZ, 0xc0, !PT ;  /* 0x007fffff24ff7812 */ /* 0x000fe4000782c0ff */
[----:B------:R-:W-:-:S04]  /*ae00*/  SEL R2, RZ, 0x1, !P0 ;  /* 0x00000001ff027807 */ /* 0x000fc80004000000 */
[----:B------:R-:W-:-:S04]  /*ae10*/  IADD3 R2, PT, PT, -R2, RZ, RZ ;  /* 0x000000ff02027210 */ /* 0x000fc80007ffe1ff */
[----:B------:R-:W-:-:S13]  /*ae20*/  ISETP.GE.AND P0, PT, R2, RZ, PT ;  /* 0x000000ff0200720c */ /* 0x000fda0003f06270 */
[----:B------:R-:W-:-:S04]  /*ae30*/  @!P0 IADD3 R35, PT, PT, R35, 0x1, RZ ;  /* 0x0000000123238810 */ /* 0x000fc80007ffe0ff */
[----:B------:R-:W-:-:S04]  /*ae40*/  @!P1 SHF.L.U32 R35, R35, 0x1, RZ ;  /* 0x0000000123239819 */ /* 0x000fc800000006ff */
[----:B------:R-:W-:Y:S01]  /*ae50*/  LOP3.LUT R24, R35, 0x80000000, R36, 0xf8, !PT ;  /* 0x8000000023187812 */ /* 0x000fe200078ef824 */
[----:B------:R-:W-:Y:S06]  /*ae60*/  BRA `(.L_x_233) ;  /* 0x0000000000047947 */ /* 0x000fec0003800000 */
.L_x_234:
[----:B------:R0:W1:Y:S02]  /*ae70*/  MUFU.RCP R24, R36 ;  /* 0x0000002400187308 */ /* 0x0000640000001000 */
.L_x_233:
[----:B------:R-:W-:Y:S05]  /*ae80*/  BSYNC.RECONVERGENT B0 ;  /* 0x0000000000007941 */ /* 0x000fea0003800200 */
.L_x_231:
[----:B------:R-:W-:Y:S02]  /*ae90*/  HFMA2 R35, -RZ, RZ, 0, 0 ;  /* 0x00000000ff237431 */ /* 0x000fe400000001ff */
[----:B------:R-:W-:-:S04]  /*aea0*/  IMAD.MOV.U32 R34, RZ, RZ, R26 ;  /* 0x000000ffff227224 */ /* 0x000fc800078e001a */
[----:B01----:R-:W-:Y:S05]  /*aeb0*/  RET.REL.NODEC R34 `(compute_sota_features_kernel) ;  /* 0xffffff5022507950 */ /* 0x003fea0003c3ffff */
        .weak           $__internal_1_$__cuda_sm20_sqrt_rn_f32_slowpath
        .type           $__internal_1_$__cuda_sm20_sqrt_rn_f32_slowpath,@function
        .size           $__internal_1_$__cuda_sm20_sqrt_rn_f32_slowpath,($__internal_2_$__cuda_sm3x_div_rn_noftz_f32_slowpath - $__internal_1_$__cuda_sm20_sqrt_rn_f32_slowpath)
$__internal_1_$__cuda_sm20_sqrt_rn_f32_slowpath:
[----:B------:R-:W-:-:S13]  /*aec0*/  LOP3.LUT P0, RZ, R2, 0x7fffffff, RZ, 0xc0, !PT ;  /* 0x7fffffff02ff7812 */ /* 0x000fda000780c0ff */
[----:B------:R-:W-:Y:S01]  /*aed0*/  @!P0 MOV R8, R2 ;  /* 0x0000000200088202 */ /* 0x000fe20000000f00 */
[----:B------:R-:W-:Y:S06]  /*aee0*/  @!P0 BRA `(.L_x_235) ;  /* 0x0000000000408947 */ /* 0x000fec0003800000 */
[----:B------:R-:W-:-:S13]  /*aef0*/  FSETP.GEU.FTZ.AND P0, PT, R2, RZ, PT ;  /* 0x000000ff0200720b */ /* 0x000fda0003f1e000 */
[----:B------:R-:W-:Y:S01]  /*af00*/  @!P0 IMAD.MOV.U32 R8, RZ, RZ, 0x7fffffff ;  /* 0x7fffffffff088424 */ /* 0x000fe200078e00ff */
[----:B------:R-:W-:Y:S06]  /*af10*/  @!P0 BRA `(.L_x_235) ;  /* 0x0000000000348947 */ /* 0x000fec0003800000 */
[----:B------:R-:W-:-:S13]  /*af20*/  FSETP.GTU.FTZ.AND P0, PT, |R2|, +INF , PT ;  /* 0x7f8000000200780b */ /* 0x000fda0003f1c200 */
[----:B------:R-:W-:Y:S01]  /*af30*/  @P0 FADD.FTZ R8, R2, 1 ;  /* 0x3f80000002080421 */ /* 0x000fe20000010000 */
[----:B------:R-:W-:Y:S06]  /*af40*/  @P0 BRA `(.L_x_235) ;  /* 0x0000000000280947 */ /* 0x000fec0003800000 */
[----:B------:R-:W-:-:S13]  /*af50*/  FSETP.NEU.FTZ.AND P0, PT, |R2|, +INF , PT ;  /* 0x7f8000000200780b */ /* 0x000fda0003f1d200 */
[----:B------:R-:W-:-:S04]  /*af60*/  @P0 FFMA R9, R2, 1.84467440737095516160e+19, RZ ;  /* 0x5f80000002090823 */ /* 0x000fc800000000ff */
[----:B------:R-:W0:Y:S02]  /*af70*/  @P0 MUFU.RSQ R8, R9 ;  /* 0x0000000900080308 */ /* 0x000e240000001400 */
[----:B0-----:R-:W-:Y:S01]  /*af80*/  @P0 FMUL.FTZ R10, R9, R8 ;  /* 0x00000008090a0220 */ /* 0x001fe20000410000 */
[----:B------:R-:W-:Y:S01]  /*af90*/  @P0 FMUL.FTZ R26, R8, 0.5 ;  /* 0x3f000000081a0820 */ /* 0x000fe20000410000 */
[----:B------:R-:W-:Y:S02]  /*afa0*/  @!P0 MOV R8, R2 ;  /* 0x0000000200088202 */ /* 0x000fe40000000f00 */
[----:B------:R-:W-:-:S04]  /*afb0*/  @P0 FADD.FTZ R24, -R10, -RZ ;  /* 0x800000ff0a180221 */ /* 0x000fc80000010100 */
[----:B------:R-:W-:-:S04]  /*afc0*/  @P0 FFMA R25, R10, R24, R9 ;  /* 0x000000180a190223 */ /* 0x000fc80000000009 */
[----:B------:R-:W-:-:S04]  /*afd0*/  @P0 FFMA R25, R25, R26, R10 ;  /* 0x0000001a19190223 */ /* 0x000fc8000000000a */
[----:B------:R-:W-:-:S07]  /*afe0*/  @P0 FMUL.FTZ R8, R25, 2.3283064365386962891e-10 ;  /* 0x2f80000019080820 */ /* 0x000fce0000410000 */
.L_x_235:
[----:B------:R-:W-:Y:S01]  /*aff0*/  HFMA2 R9, -RZ, RZ, 0, 0 ;  /* 0x00000000ff097431 */ /* 0x000fe200000001ff */
[----:B------:R-:W-:Y:S01]  /*b000*/  MOV R2, R8 ;  /* 0x0000000800027202 */ /* 0x000fe20000000f00 */
[----:B------:R-:W-:-:S04]  /*b010*/  IMAD.MOV.U32 R8, RZ, RZ, R27 ;  /* 0x000000ffff087224 */ /* 0x000fc800078e001b */
[----:B------:R-:W-:Y:S05]  /*b020*/  RET.REL.NODEC R8 `(compute_sota_features_kernel) ;  /* 0xffffff4c08f47950 */ /* 0x000fea0003c3ffff */
        .weak           $__internal_2_$__cuda_sm3x_div_rn_noftz_f32_slowpath
        .type           $__internal_2_$__cuda_sm3x_div_rn_noftz_f32_slowpath,@function
        .size           $__internal_2_$__cuda_sm3x_div_rn_noftz_f32_slowpath,(.L_x_250 - $__internal_2_$__cuda_sm3x_div_rn_noftz_f32_slowpath)
$__internal_2_$__cuda_sm3x_div_rn_noftz_f32_slowpath:
[----:B------:R-:W-:Y:S01]  /*b030*/  SHF.R.U32.HI R25, RZ, 0x17, R37 ;  /* 0x00000017ff197819 */ /* 0x000fe20000011625 */
[----:B------:R-:W-:Y:S01]  /*b040*/  BSSY.RECONVERGENT B0, `(.L_x_236) ;  /* 0x0000062000007945 */ /* 0x000fe20003800200 */
[----:B------:R-:W-:Y:S02]  /*b050*/  SHF.R.U32.HI R34, RZ, 0x17, R2 ;  /* 0x00000017ff227819 */ /* 0x000fe40000011602 */
[----:B------:R-:W-:Y:S02]  /*b060*/  LOP3.LUT R25, R25, 0xff, RZ, 0xc0, !PT ;  /* 0x000000ff19197812 */ /* 0x000fe400078ec0ff */
[----:B------:R-:W-:Y:S02]  /*b070*/  LOP3.LUT R34, R34, 0xff, RZ, 0xc0, !PT ;  /* 0x000000ff22227812 */ /* 0x000fe400078ec0ff */
[----:B------:R-:W-:-:S03]  /*b080*/  IADD3 R35, PT, PT, R25, -0x1, RZ ;  /* 0xffffffff19237810 */ /* 0x000fc60007ffe0ff */
[----:B------:R-:W-:Y:S01]  /*b090*/  VIADD R36, R34, 0xffffffff ;  /* 0xffffffff22247836 */ /* 0x000fe20000000000 */
[----:B------:R-:W-:-:S04]  /*b0a0*/  ISETP.GT.U32.AND P0, PT, R35, 0xfd, PT ;  /* 0x000000fd2300780c */ /* 0x000fc80003f04070 */
[----:B------:R-:W-:-:S13]  /*b0b0*/  ISETP.GT.U32.OR P0, PT, R36, 0xfd, P0 ;  /* 0x000000fd2400780c */ /* 0x000fda0000704470 */
[----:B------:R-:W-:Y:S01]  /*b0c0*/  @!P0 MOV R26, RZ ;  /* 0x000000ff001a8202 */ /* 0x000fe20000000f00 */
[----:B------:R-:W-:Y:S06]  /*b0d0*/  @!P0 BRA `(.L_x_237) ;  /* 0x00000000005c8947 */ /* 0x000fec0003800000 */
[----:B------:R-:W-:Y:S02]  /*b0e0*/  FSETP.GTU.FTZ.AND P0, PT, |R2|, +INF , PT ;  /* 0x7f8000000200780b */ /* 0x000fe40003f1c200 */
[----:B------:R-:W-:-:S04]  /*b0f0*/  FSETP.GTU.FTZ.AND P1, PT, |R37|, +INF , PT ;  /* 0x7f8000002500780b */ /* 0x000fc80003f3c200 */
[----:B------:R-:W-:-:S13]  /*b100*/  PLOP3.LUT P0, PT, P0, P1, PT, 0xf8, 0x8f ;  /* 0x00000000008f781c */ /* 0x000fda0000703f70 */
[----:B------:R-:W-:Y:S05]  /*b110*/  @P0 BRA `(.L_x_238) ;  /* 0x00000004004c0947 */ /* 0x000fea0003800000 */
[----:B------:R-:W-:-:S13]  /*b120*/  LOP3.LUT P0, RZ, R37, 0x7fffffff, R2, 0xc8, !PT ;  /* 0x7fffffff25ff7812 */ /* 0x000fda000780c802 */
[----:B------:R-:W-:Y:S05]  /*b130*/  @!P0 BRA `(.L_x_239) ;  /* 0x00000004003c8947 */ /* 0x000fea0003800000 */
[C---:B------:R-:W-:Y:S02]  /*b140*/  FSETP.NEU.FTZ.AND P2, PT, |R2|.reuse, +INF , PT ;  /* 0x7f8000000200780b */ /* 0x040fe40003f5d200 */
[----:B------:R-:W-:Y:S02]  /*b150*/  FSETP.NEU.FTZ.AND P0, PT, |R37|, +INF , PT ;  /* 0x7f8000002500780b */ /* 0x000fe40003f1d200 */
[----:B------:R-:W-:-:S11]  /*b160*/  FSETP.NEU.FTZ.AND P1, PT, |R2|, +INF , PT ;  /* 0x7f8000000200780b */ /* 0x000fd60003f3d200 */
[----:B------:R-:W-:Y:S05]  /*b170*/  @!P0 BRA !P2, `(.L_x_239) ;  /* 0x00000004002c8947 */ /* 0x000fea0005000000 */
[----:B------:R-:W-:-:S04]  /*b180*/  LOP3.LUT P2, RZ, R2, 0x7fffffff, RZ, 0xc0, !PT ;  /* 0x7fffffff02ff7812 */ /* 0x000fc8000784c0ff */
[----:B------:R-:W-:-:S13]  /*b190*/  PLOP3.LUT P2, PT, P0, P2, PT, 0x2f, 0xf2 ;  /* 0x0000000000f2781c */ /* 0x000fda0000744577 */
[----:B------:R-:W-:Y:S05]  /*b1a0*/  @P2 BRA `(.L_x_240) ;  /* 0x0000000400182947 */ /* 0x000fea0003800000 */
[----:B------:R-:W-:-:S04]  /*b1b0*/  LOP3.LUT P0, RZ, R37, 0x7fffffff, RZ, 0xc0, !PT ;  /* 0x7fffffff25ff7812 */ /* 0x000fc8000780c0ff */
[----:B------:R-:W-:-:S13]  /*b1c0*/  PLOP3.LUT P0, PT, P1, P0, PT, 0x2f, 0xf2 ;  /* 0x0000000000f2781c */ /* 0x000fda0000f00577 */
[----:B------:R-:W-:Y:S05]  /*b1d0*/  @P0 BRA `(.L_x_241) ;  /* 0x0000000400000947 */ /* 0x000fea0003800000 */
[----:B------:R-:W-:Y:S02]  /*b1e0*/  ISETP.GE.AND P0, PT, R36, RZ, PT ;  /* 0x000000ff2400720c */ /* 0x000fe40003f06270 */
[----:B------:R-:W-:-:S11]  /*b1f0*/  ISETP.GE.AND P1, PT, R35, RZ, PT ;  /* 0x000000ff2300720c */ /* 0x000fd60003f26270 */
[----:B------:R-:W-:Y:S01]  /*b200*/  @P0 MOV R26, RZ ;  /* 0x000000ff001a0202 */ /* 0x000fe20000000f00 */
[----:B------:R-:W-:Y:S02]  /*b210*/  @!P0 IMAD.MOV.U32 R26, RZ, RZ, -0x40 ;  /* 0xffffffc0ff1a8424 */ /* 0x000fe400078e00ff */
[----:B------:R-:W-:Y:S01]  /*b220*/  @!P0 FFMA R2, R2, 1.84467440737095516160e+19, RZ ;  /* 0x5f80000002028823 */ /* 0x000fe200000000ff */
[----:B------:R-:W-:Y:S02]  /*b230*/  @!P1 FFMA R37, R37, 1.84467440737095516160e+19, RZ ;  /* 0x5f80000025259823 */ /* 0x000fe400000000ff */
[----:B------:R-:W-:-:S07]  /*b240*/  @!P1 IADD3 R26, PT, PT, R26, 0x40, RZ ;  /* 0x000000401a1a9810 */ /* 0x000fce0007ffe0ff */
.L_x_237:
[----:B------:R-:W-:Y:S01]  /*b250*/  LEA R36, R25, 0xc0800000, 0x17 ;  /* 0xc080000019247811 */ /* 0x000fe200078eb8ff */
[----:B------:R-:W-:Y:S01]  /*b260*/  VIADD R34, R34, 0xffffff81 ;  /* 0xffffff8122227836 */ /* 0x000fe20000000000 */
[----:B------:R-:W-:Y:S02]  /*b270*/  BSSY.RECONVERGENT B1, `(.L_x_242) ;  /* 0x0000035000017945 */ /* 0x000fe40003800200 */
[----:B------:R-:W-:Y:S01]  /*b280*/  IADD3 R39, PT, PT, -R36, R37, RZ ;  /* 0x0000002524277210 */ /* 0x000fe20007ffe1ff */
[----:B------:R-:W-:-:S03]  /*b290*/  IMAD R2, R34, -0x800000, R2 ;  /* 0xff80000022027824 */ /* 0x000fc600078e0202 */
[----:B------:R0:W1:Y:S01]  /*b2a0*/  MUFU.RCP R35, R39 ;  /* 0x0000002700237308 */ /* 0x0000620000001000 */
[----:B------:R-:W-:Y:S01]  /*b2b0*/  FADD.FTZ R37, -R39, -RZ ;  /* 0x800000ff27257221 */ /* 0x000fe20000010100 */
[----:B0-----:R-:W-:-:S04]  /*b2c0*/  IADD3 R39, PT, PT, R34, 0x7f, -R25 ;  /* 0x0000007f22277810 */ /* 0x001fc80007ffe819 */
[----:B------:R-:W-:Y:S01]  /*b2d0*/  IADD3 R39, PT, PT, R39, R26, RZ ;  /* 0x0000001a27277210 */ /* 0x000fe20007ffe0ff */
[----:B-1----:R-:W-:-:S04]  /*b2e0*/  FFMA R36, R35, R37, 1 ;  /* 0x3f80000023247423 */ /* 0x002fc80000000025 */
[----:B------:R-:W-:-:S04]  /*b2f0*/  FFMA R35, R35, R36, R35 ;  /* 0x0000002423237223 */ /* 0x000fc80000000023 */
[----:B------:R-:W-:-:S04]  /*b300*/  FFMA R36, R2, R35, RZ ;  /* 0x0000002302247223 */ /* 0x000fc800000000ff */
[----:B------:R-:W-:-:S04]  /*b310*/  FFMA R38, R37, R36, R2 ;  /* 0x0000002425267223 */ /* 0x000fc80000000002 */
[----:B------:R-:W-:-:S04]  /*b320*/  FFMA R38, R35, R38, R36 ;  /* 0x0000002623267223 */ /* 0x000fc80000000024 */
[----:B------:R-:W-:-:S04]  /*b330*/  FFMA R37, R37, R38, R2 ;  /* 0x0000002625257223 */ /* 0x000fc80000000002 */
[----:B------:R-:W-:-:S05]  /*b340*/  FFMA R2, R35, R37, R38 ;  /* 0x0000002523027223 */ /* 0x000fca0000000026 */
[----:B------:R-:W-:-:S04]  /*b350*/  SHF.R.U32.HI R25, RZ, 0x17, R2 ;  /* 0x00000017ff197819 */ /* 0x000fc80000011602 */
[----:B------:R-:W-:-:S04]  /*b360*/  LOP3.LUT R26, R25, 0xff, RZ, 0xc0, !PT ;  /* 0x000000ff191a7812 */ /* 0x000fc800078ec0ff */
[----:B------:R-:W-:-:S05]  /*b370*/  IADD3 R25, PT, PT, R26, R39, RZ ;  /* 0x000000271a197210 */ /* 0x000fca0007ffe0ff */
[----:B------:R-:W-:-:S05]  /*b380*/  VIADD R26, R25, 0xffffffff ;  /* 0xffffffff191a7836 */ /* 0x000fca0000000000 */
[----:B------:R-:W-:-:S13]  /*b390*/  ISETP.GE.U32.AND P0, PT, R26, 0xfe, PT ;  /* 0x000000fe1a00780c */ /* 0x000fda0003f06070 */
[----:B------:R-:W-:Y:S05]  /*b3a0*/  @!P0 BRA `(.L_x_243) ;  /* 0x0000000000808947 */ /* 0x000fea0003800000 */
[----:B------:R-:W-:-:S13]  /*b3b0*/  ISETP.GT.AND P0, PT, R25, 0xfe, PT ;  /* 0x000000fe1900780c */ /* 0x000fda0003f04270 */
[----:B------:R-:W-:Y:S05]  /*b3c0*/  @P0 BRA `(.L_x_244) ;  /* 0x00000000006c0947 */ /* 0x000fea0003800000 */
[----:B------:R-:W-:-:S13]  /*b3d0*/  ISETP.GE.AND P0, PT, R25, 0x1, PT ;  /* 0x000000011900780c */ /* 0x000fda0003f06270 */
[----:B------:R-:W-:Y:S05]  /*b3e0*/  @P0 BRA `(.L_x_245) ;  /* 0x0000000000740947 */ /* 0x000fea0003800000 */
[----:B------:R-:W-:Y:S02]  /*b3f0*/  ISETP.GE.AND P0, PT, R25, -0x18, PT ;  /* 0xffffffe81900780c */ /* 0x000fe40003f06270 */
[----:B------:R-:W-:-:S11]  /*b400*/  LOP3.LUT R2, R2, 0x80000000, RZ, 0xc0, !PT ;  /* 0x8000000002027812 */ /* 0x000fd600078ec0ff */
[----:B------:R-:W-:Y:S05]  /*b410*/  @!P0 BRA `(.L_x_245) ;  /* 0x0000000000688947 */ /* 0x000fea0003800000 */
[CCC-:B------:R-:W-:Y:S01]  /*b420*/  FFMA.RZ R26, R35.reuse, R37.reuse, R38.reuse ;  /* 0x00000025231a7223 */ /* 0x1c0fe2000000c026 */
[CCC-:B------:R-:W-:Y:S01]  /*b430*/  FFMA.RP R34, R35.reuse, R37.reuse, R38.reuse ;  /* 0x0000002523227223 */ /* 0x1c0fe20000008026 */
[----:B------:R-:W-:Y:S01]  /*b440*/  FFMA.RM R37, R35, R37, R38 ;  /* 0x0000002523257223 */ /* 0x000fe20000004026 */
[C---:B------:R-:W-:Y:S02]  /*b450*/  IADD3 R35, PT, PT, R25.reuse, 0x20, RZ ;  /* 0x0000002019237810 */ /* 0x040fe40007ffe0ff */
[----:B------:R-:W-:Y:S02]  /*b460*/  LOP3.LUT R26, R26, 0x7fffff, RZ, 0xc0, !PT ;  /* 0x007fffff1a1a7812 */ /* 0x000fe400078ec0ff */
[C---:B------:R-:W-:Y:S02]  /*b470*/  ISETP.NE.AND P0, PT, R25.reuse, RZ, PT ;  /* 0x000000ff1900720c */ /* 0x040fe40003f05270 */
[----:B------:R-:W-:Y:S02]  /*b480*/  LOP3.LUT R26, R26, 0x800000, RZ, 0xfc, !PT ;  /* 0x008000001a1a7812 */ /* 0x000fe400078efcff */
[----:B------:R-:W-:-:S02]  /*b490*/  ISETP.NE.AND P1, PT, R25, RZ, PT ;  /* 0x000000ff1900720c */ /* 0x000fc40003f25270 */
[----:B------:R-:W-:Y:S02]  /*b4a0*/  IADD3 R25, PT, PT, -R25, RZ, RZ ;  /* 0x000000ff19197210 */ /* 0x000fe40007ffe1ff */
[----:B------:R-:W-:Y:S02]  /*b4b0*/  SHF.L.U32 R35, R26, R35, RZ ;  /* 0x000000231a237219 */ /* 0x000fe400000006ff */
[----:B------:R-:W-:Y:S02]  /*b4c0*/  FSETP.NEU.FTZ.AND P2, PT, R34, R37, PT ;  /* 0x000000252200720b */ /* 0x000fe40003f5d000 */
[----:B------:R-:W-:Y:S02]  /*b4d0*/  SEL R25, R25, RZ, P0 ;  /* 0x000000ff19197207 */ /* 0x000fe40000000000 */
[----:B------:R-:W-:Y:S02]  /*b4e0*/  ISETP.NE.AND P1, PT, R35, RZ, P1 ;  /* 0x000000ff2300720c */ /* 0x000fe40000f25270 */
[----:B------:R-:W-:-:S02]  /*b4f0*/  SHF.R.U32.HI R34, RZ, R25, R26 ;  /* 0x00000019ff227219 */ /* 0x000fc4000001161a */
[----:B------:R-:W-:Y:S02]  /*b500*/  PLOP3.LUT P1, PT, P2, P1, PT, 0xf8, 0x8f ;  /* 0x00000000008f781c */ /* 0x000fe40001723f70 */
[----:B------:R-:W-:Y:S02]  /*b510*/  SHF.R.U32.HI R26, RZ, 0x1, R34 ;  /* 0x00000001ff1a7819 */ /* 0x000fe40000011622 */
[----:B------:R-:W-:-:S04]  /*b520*/  SEL R25, RZ, 0x1, !P1 ;  /* 0x00000001ff197807 */ /* 0x000fc80004800000 */
[----:B------:R-:W-:-:S04]  /*b530*/  LOP3.LUT R25, R25, 0x1, R26, 0xf8, !PT ;  /* 0x0000000119197812 */ /* 0x000fc800078ef81a */
[----:B------:R-:W-:-:S05]  /*b540*/  LOP3.LUT R25, R25, R34, RZ, 0xc0, !PT ;  /* 0x0000002219197212 */ /* 0x000fca00078ec0ff */
[----:B------:R-:W-:-:S05]  /*b550*/  IMAD.IADD R25, R26, 0x1, R25 ;  /* 0x000000011a197824 */ /* 0x000fca00078e0219 */
[----:B------:R-:W-:Y:S01]  /*b560*/  LOP3.LUT R2, R25, R2, RZ, 0xfc, !PT ;  /* 0x0000000219027212 */ /* 0x000fe200078efcff */
[----:B------:R-:W-:Y:S06]  /*b570*/  BRA `(.L_x_245) ;  /* 0x0000000000107947 */ /* 0x000fec0003800000 */
.L_x_244:
[----:B------:R-:W-:-:S04]  /*b580*/  LOP3.LUT R2, R2, 0x80000000, RZ, 0xc0, !PT ;  /* 0x8000000002027812 */ /* 0x000fc800078ec0ff */
[----:B------:R-:W-:Y:S01]  /*b590*/  LOP3.LUT R2, R2, 0x7f800000, RZ, 0xfc, !PT ;  /* 0x7f80000002027812 */ /* 0x000fe200078efcff */
[----:B------:R-:W-:Y:S06]  /*b5a0*/  BRA `(.L_x_245) ;  /* 0x0000000000047947 */ /* 0x000fec0003800000 */
.L_x_243:
[----:B------:R-:W-:-:S07]  /*b5b0*/  LEA R2, R39, R2, 0x17 ;  /* 0x0000000227027211 */ /* 0x000fce00078eb8ff */
.L_x_245:
[----:B------:R-:W-:Y:S05]  /*b5c0*/  BSYNC.RECONVERGENT B1 ;  /* 0x0000000000017941 */ /* 0x000fea0003800200 */
.L_x_242:
[----:B------:R-:W-:Y:S05]  /*b5d0*/  BRA `(.L_x_246) ;  /* 0x0000000000207947 */ /* 0x000fea0003800000 */
.L_x_241:
[----:B------:R-:W-:-:S04]  /*b5e0*/  LOP3.LUT R2, R37, 0x80000000, R2, 0x48, !PT ;  /* 0x8000000025027812 */ /* 0x000fc800078e4802 */
[----:B------:R-:W-:Y:S01]  /*b5f0*/  LOP3.LUT R2, R2, 0x7f800000, RZ, 0xfc, !PT ;  /* 0x7f80000002027812 */ /* 0x000fe200078efcff */
[----:B------:R-:W-:Y:S06]  /*b600*/  BRA `(.L_x_246) ;  /* 0x0000000000147947 */ /* 0x000fec0003800000 */
.L_x_240:
[----:B------:R-:W-:Y:S01]  /*b610*/  LOP3.LUT R2, R37, 0x80000000, R2, 0x48, !PT ;  /* 0x8000000025027812 */ /* 0x000fe200078e4802 */
[----:B------:R-:W-:Y:S06]  /*b620*/  BRA `(.L_x_246) ;  /* 0x00000000000c7947 */ /* 0x000fec0003800000 */
.L_x_239:
[----:B------:R-:W0:Y:S01]  /*b630*/  MUFU.RSQ R2, -QNAN ;  /* 0xffc0000000027908 */ /* 0x000e220000001400 */
[----:B------:R-:W-:Y:S05]  /*b640*/  BRA `(.L_x_246) ;  /* 0x0000000000047947 */ /* 0x000fea0003800000 */
.L_x_238:
[----:B------:R-:W-:-:S07]  /*b650*/  FADD.FTZ R2, R2, R37 ;  /* 0x0000002502027221 */ /* 0x000fce0000010000 */
.L_x_246:
[----:B------:R-:W-:Y:S05]  /*b660*/  BSYNC.RECONVERGENT B0 ;  /* 0x0000000000007941 */ /* 0x000fea0003800200 */
.L_x_236:
[----:B------:R-:W-:-:S04]  /*b670*/  HFMA2 R25, -RZ, RZ, 0, 0 ;  /* 0x00000000ff197431 */ /* 0x000fc800000001ff */
[----:B0-----:R-:W-:Y:S05]  /*b680*/  RET.REL.NODEC R24 `(compute_sota_features_kernel) ;  /* 0xffffff48185c7950 */ /* 0x001fea0003c3ffff */
.L_x_247:
[----:B------:R-:W-:-:S00]  /*b690*/  BRA `(.L_x_247) ;  /* 0xfffffffc00fc7947 */ /* 0x000fc0000383ffff */
[----:B------:R-:W-:-:S00]  /*b6a0*/  NOP ;  /* 0x0000000000007918 */ /* 0x000fc00000000000 */
        /* <DEDUP_REMOVED lines=13> */
.L_x_250:


//--------------------- .nv.shared.reserved.0     --------------------------
	.section	.nv.shared.reserved.0,"aw",@nobits
	.weak		__nv_reservedSMEM_offset_0_alias
	.size		__nv_reservedSMEM_offset_0_alias, 0, 64
	.other		__nv_reservedSMEM_offset_0_alias,@"STO_CUDA_RESERVED_SHARED STV_DEFAULT"
__nv_reservedSMEM_offset_0_alias:
	.zero		0
	.zero		64


//--------------------- .nv.constant0.compute_sota_features_kernel --------------------------
	.section	.nv.constant0.compute_sota_features_kernel,"a",@progbits
	.sectionflags	@""
	.align	4
.nv.constant0.compute_sota_features_kernel:
	.zero		960


//--------------------- SYMBOLS --------------------------

	.type		.nv.reservedSmem.offset0,@object
	.size		.nv.reservedSmem.offset0,0x4
